	.target	sm_100a

	.elftype	@"ET_EXEC"


//--------------------- .note.nv.tkinfo           --------------------------
	.section	.note.nv.tkinfo,"",@"SHT_NOTE"
	.sectionflags	@"SHF_NOTE_NV_TKINFO"
	.tkinfo
        /*0018*/ 	.word	0x00000002
        /*0030*/ 	.string	""
        /*0030*/ 	.string	"ptxas"
        /*0030*/ 	.string	"Cuda compilation tools, release 13.0, V13.0.88"
        /*0030*/ 	.string	"Build cuda_13.0.r13.0/compiler.36424714_0"
        /*0030*/ 	.string	"-arch sm_100a -m 64 "



//--------------------- .note.nv.cuinfo           --------------------------
	.section	.note.nv.cuinfo,"",@"SHT_NOTE"
	.sectionflags	@"SHF_NOTE_NV_CUINFO"
        /*0018*/ 	.short	0x0002
        /*001a*/ 	.short	0x0064
        /*001c*/ 	.short	0x0082
	.zero		2


//--------------------- .nv.info                  --------------------------
	.section	.nv.info,"",@"SHT_CUDA_INFO"
	.align	4


	//----- nvinfo : EIATTR_REGCOUNT
	.align		4
        /*0000*/ 	.byte	0x04, 0x2f
        /*0002*/ 	.short	(.L_19 - .L_18)
	.align		4
.L_18:
        /*0004*/ 	.word	index@(_ZN7cutlass13device_kernelINS_4gemm6kernel13GemmUniversalIN4cute5tupleIJiiiiEEENS1_10collective13CollectiveMmaINS1_35MainloopSm100TmaUmmaWarpSpecializedILi2ELi2ELi4ENS5_IJNS4_1CILi1EEESB_SB_EEEEENS5_IJNSA_ILi64EEENSA_ILi224EEENSA_ILi128EEEEEENS_10bfloat16_tENS5_IJlSB_lEEESI_SJ_NS4_8TiledMMAINS4_8MMA_AtomIJNS4_20SM100_MMA_F16BF16_SSISI_SI_fLi64ELi224ELNS4_4UMMA5MajorE0ELSO_0ELNSN_7ScaleInE0ELSP_0EEEEEENS4_6LayoutISC_NS5_IJNSA_ILi0EEEST_ST_EEEEENS5_IJNS4_10UnderscoreESW_SW_EEEEENS4_13SM90_TMA_LOADENS4_14ComposedLayoutINS4_7SwizzleILi3ELi4ELi3EEENS4_18smem_ptr_flag_bitsILi16EEENSS_INS5_IJNSA_ILi8EEESE_EEENS5_IJSE_SB_EEEEEEEvNS4_8identityESZ_S19_vS1A_EENS_8epilogue10collective18CollectiveEpilogueINS1C_23Sm100TmaWarpSpecializedILi2ELi1ELi112ELb1ELb0EEEJSH_NS5_IJNSS_ISE_SB_EENSS_ISF_SB_EEEEESI_SJ_SI_SJ_NS1C_6fusion15FusionCallbacksIS1G_NS1K_17LinearCombinationISI_fSI_fLNS_15FloatRoundStyleE2EEESH_S1J_JEEENS4_5SM1004TMEM4LOAD26SM100_TMEM_LOAD_16dp256b4xESZ_NS10_INS11_ILi2ELi4ELi3EEES14_NSS_INS5_IJS15_NSA_ILi32EEEEEENS5_IJS1V_SB_EEEEEEENS4_17SM75_U32x4_LDSM_NENS4_14SM90_TMA_STOREES1Z_NS4_17SM90_U32x4_STSM_NENS4_39AutoVectorizingCopyWithAssumedAlignmentILi128EEEEEEvvEEEEvNT_6ParamsE)
        /*0008*/ 	.word	0x000000f5


	//----- nvinfo : EIATTR_FRAME_SIZE
	.align		4
.L_19:
        /*000c*/ 	.byte	0x04, 0x11
        /*000e*/ 	.short	(.L_21 - .L_20)
	.align		4
.L_20:
        /*0010*/ 	.word	index@($__internal_2_$__cuda_sm10x_tcgen05_guardrail_trap_unallocated_columns_being_dealloced)
        /*0014*/ 	.word	0x00000000


	//----- nvinfo : EIATTR_FRAME_SIZE
	.align		4
.L_21:
        /*0018*/ 	.byte	0x04, 0x11
        /*001a*/ 	.short	(.L_23 - .L_22)
	.align		4
.L_22:
        /*001c*/ 	.word	index@($__internal_1_$__cuda_sm10x_tcgen05_guardrail_trap_phase_invalid_during_alloc)
        /*0020*/ 	.word	0x00000000


	//----- nvinfo : EIATTR_FRAME_SIZE
	.align		4
.L_23:
        /*0024*/ 	.byte	0x04, 0x11
        /*0026*/ 	.short	(.L_25 - .L_24)
	.align		4
.L_24:
        /*0028*/ 	.word	index@($__internal_0_$__cuda_sm10x_tcgen05_guardrail_trap_col_being_dealloced_not_returned_by_alloc)
        /*002c*/ 	.word	0x00000000


	//----- nvinfo : EIATTR_FRAME_SIZE
	.align		4
.L_25:
        /*0030*/ 	.byte	0x04, 0x11
        /*0032*/ 	.short	(.L_27 - .L_26)
	.align		4
.L_26:
        /*0034*/ 	.word	index@(_ZN7cutlass13device_kernelINS_4gemm6kernel13GemmUniversalIN4cute5tupleIJiiiiEEENS1_10collective13CollectiveMmaINS1_35MainloopSm100TmaUmmaWarpSpecializedILi2ELi2ELi4ENS5_IJNS4_1CILi1EEESB_SB_EEEEENS5_IJNSA_ILi64EEENSA_ILi224EEENSA_ILi128EEEEEENS_10bfloat16_tENS5_IJlSB_lEEESI_SJ_NS4_8TiledMMAINS4_8MMA_AtomIJNS4_20SM100_MMA_F16BF16_SSISI_SI_fLi64ELi224ELNS4_4UMMA5MajorE0ELSO_0ELNSN_7ScaleInE0ELSP_0EEEEEENS4_6LayoutISC_NS5_IJNSA_ILi0EEEST_ST_EEEEENS5_IJNS4_10UnderscoreESW_SW_EEEEENS4_13SM90_TMA_LOADENS4_14ComposedLayoutINS4_7SwizzleILi3ELi4ELi3EEENS4_18smem_ptr_flag_bitsILi16EEENSS_INS5_IJNSA_ILi8EEESE_EEENS5_IJSE_SB_EEEEEEEvNS4_8identityESZ_S19_vS1A_EENS_8epilogue10collective18CollectiveEpilogueINS1C_23Sm100TmaWarpSpecializedILi2ELi1ELi112ELb1ELb0EEEJSH_NS5_IJNSS_ISE_SB_EENSS_ISF_SB_EEEEESI_SJ_SI_SJ_NS1C_6fusion15FusionCallbacksIS1G_NS1K_17LinearCombinationISI_fSI_fLNS_15FloatRoundStyleE2EEESH_S1J_JEEENS4_5SM1004TMEM4LOAD26SM100_TMEM_LOAD_16dp256b4xESZ_NS10_INS11_ILi2ELi4ELi3EEES14_NSS_INS5_IJS15_NSA_ILi32EEEEEENS5_IJS1V_SB_EEEEEEENS4_17SM75_U32x4_LDSM_NENS4_14SM90_TMA_STOREES1Z_NS4_17SM90_U32x4_STSM_NENS4_39AutoVectorizingCopyWithAssumedAlignmentILi128EEEEEEvvEEEEvNT_6ParamsE)
        /*0038*/ 	.word	0x00000000


	//----- nvinfo : EIATTR_MIN_STACK_SIZE
	.align		4
.L_27:
        /*003c*/ 	.byte	0x04, 0x12
        /*003e*/ 	.short	(.L_29 - .L_28)
	.align		4
.L_28:
        /*0040*/ 	.word	index@(_ZN7cutlass13device_kernelINS_4gemm6kernel13GemmUniversalIN4cute5tupleIJiiiiEEENS1_10collective13CollectiveMmaINS1_35MainloopSm100TmaUmmaWarpSpecializedILi2ELi2ELi4ENS5_IJNS4_1CILi1EEESB_SB_EEEEENS5_IJNSA_ILi64EEENSA_ILi224EEENSA_ILi128EEEEEENS_10bfloat16_tENS5_IJlSB_lEEESI_SJ_NS4_8TiledMMAINS4_8MMA_AtomIJNS4_20SM100_MMA_F16BF16_SSISI_SI_fLi64ELi224ELNS4_4UMMA5MajorE0ELSO_0ELNSN_7ScaleInE0ELSP_0EEEEEENS4_6LayoutISC_NS5_IJNSA_ILi0EEEST_ST_EEEEENS5_IJNS4_10UnderscoreESW_SW_EEEEENS4_13SM90_TMA_LOADENS4_14ComposedLayoutINS4_7SwizzleILi3ELi4ELi3EEENS4_18smem_ptr_flag_bitsILi16EEENSS_INS5_IJNSA_ILi8EEESE_EEENS5_IJSE_SB_EEEEEEEvNS4_8identityESZ_S19_vS1A_EENS_8epilogue10collective18CollectiveEpilogueINS1C_23Sm100TmaWarpSpecializedILi2ELi1ELi112ELb1ELb0EEEJSH_NS5_IJNSS_ISE_SB_EENSS_ISF_SB_EEEEESI_SJ_SI_SJ_NS1C_6fusion15FusionCallbacksIS1G_NS1K_17LinearCombinationISI_fSI_fLNS_15FloatRoundStyleE2EEESH_S1J_JEEENS4_5SM1004TMEM4LOAD26SM100_TMEM_LOAD_16dp256b4xESZ_NS10_INS11_ILi2ELi4ELi3EEES14_NSS_INS5_IJS15_NSA_ILi32EEEEEENS5_IJS1V_SB_EEEEEEENS4_17SM75_U32x4_LDSM_NENS4_14SM90_TMA_STOREES1Z_NS4_17SM90_U32x4_STSM_NENS4_39AutoVectorizingCopyWithAssumedAlignmentILi128EEEEEEvvEEEEvNT_6ParamsE)
        /*0044*/ 	.word	0x00000000
.L_29:


//--------------------- .nv.compat                --------------------------
	.section	.nv.compat,"",@"SHT_CUDA_COMPAT_INFO"
	.align	4
        /*0000*/ 	.byte	0x02, 0x09, 0x01, 0x00, 0x02, 0x02, 0x02, 0x00, 0x02, 0x05, 0x05, 0x00, 0x03, 0x07, 0x01, 0x01
        /*0010*/ 	.byte	0x02, 0x03, 0x01, 0x00, 0x02, 0x06, 0x01, 0x00, 0x04, 0x0b, 0x08, 0x00, 0x09, 0x00, 0x00, 0x00
        /*0020*/ 	.byte	0x00, 0x00, 0x00, 0x00


//--------------------- .nv.info._ZN7cutlass13device_kernelINS_4gemm6kernel13GemmUniversalIN4cute5tupleIJiiiiEEENS1_10collective13CollectiveMmaINS1_35MainloopSm100TmaUmmaWarpSpecializedILi2ELi2ELi4ENS5_IJNS4_1CILi1EEESB_SB_EEEEENS5_IJNSA_ILi64EEENSA_ILi224EEENSA_ILi128EEEEEENS_10bfloat16_tENS5_IJlSB_lEEESI_SJ_NS4_8TiledMMAINS4_8MMA_AtomIJNS4_20SM100_MMA_F16BF16_SSISI_SI_fLi64ELi224ELNS4_4UMMA5MajorE0ELSO_0ELNSN_7ScaleInE0ELSP_0EEEEEENS4_6LayoutISC_NS5_IJNSA_ILi0EEEST_ST_EEEEENS5_IJNS4_10UnderscoreESW_SW_EEEEENS4_13SM90_TMA_LOADENS4_14ComposedLayoutINS4_7SwizzleILi3ELi4ELi3EEENS4_18smem_ptr_flag_bitsILi16EEENSS_INS5_IJNSA_ILi8EEESE_EEENS5_IJSE_SB_EEEEEEEvNS4_8identityESZ_S19_vS1A_EENS_8epilogue10collective18CollectiveEpilogueINS1C_23Sm100TmaWarpSpecializedILi2ELi1ELi112ELb1ELb0EEEJSH_NS5_IJNSS_ISE_SB_EENSS_ISF_SB_EEEEESI_SJ_SI_SJ_NS1C_6fusion15FusionCallbacksIS1G_NS1K_17LinearCombinationISI_fSI_fLNS_15FloatRoundStyleE2EEESH_S1J_JEEENS4_5SM1004TMEM4LOAD26SM100_TMEM_LOAD_16dp256b4xESZ_NS10_INS11_ILi2ELi4ELi3EEES14_NSS_INS5_IJS15_NSA_ILi32EEEEEENS5_IJS1V_SB_EEEEEEENS4_17SM75_U32x4_LDSM_NENS4_14SM90_TMA_STOREES1Z_NS4_17SM90_U32x4_STSM_NENS4_39AutoVectorizingCopyWithAssumedAlignmentILi128EEEEEEvvEEEEvNT_6ParamsE --------------------------
	.section	.nv.info._ZN7cutlass13device_kernelINS_4gemm6kernel13GemmUniversalIN4cute5tupleIJiiiiEEENS1_10collective13CollectiveMmaINS1_35MainloopSm100TmaUmmaWarpSpecializedILi2ELi2ELi4ENS5_IJNS4_1CILi1EEESB_SB_EEEEENS5_IJNSA_ILi64EEENSA_ILi224EEENSA_ILi128EEEEEENS_10bfloat16_tENS5_IJlSB_lEEESI_SJ_NS4_8TiledMMAINS4_8MMA_AtomIJNS4_20SM100_MMA_F16BF16_SSISI_SI_fLi64ELi224ELNS4_4UMMA5MajorE0ELSO_0ELNSN_7ScaleInE0ELSP_0EEEEEENS4_6LayoutISC_NS5_IJNSA_ILi0EEEST_ST_EEEEENS5_IJNS4_10UnderscoreESW_SW_EEEEENS4_13SM90_TMA_LOADENS4_14ComposedLayoutINS4_7SwizzleILi3ELi4ELi3EEENS4_18smem_ptr_flag_bitsILi16EEENSS_INS5_IJNSA_ILi8EEESE_EEENS5_IJSE_SB_EEEEEEEvNS4_8identityESZ_S19_vS1A_EENS_8epilogue10collective18CollectiveEpilogueINS1C_23Sm100TmaWarpSpecializedILi2ELi1ELi112ELb1ELb0EEEJSH_NS5_IJNSS_ISE_SB_EENSS_ISF_SB_EEEEESI_SJ_SI_SJ_NS1C_6fusion15FusionCallbacksIS1G_NS1K_17LinearCombinationISI_fSI_fLNS_15FloatRoundStyleE2EEESH_S1J_JEEENS4_5SM1004TMEM4LOAD26SM100_TMEM_LOAD_16dp256b4xESZ_NS10_INS11_ILi2ELi4ELi3EEES14_NSS_INS5_IJS15_NSA_ILi32EEEEEENS5_IJS1V_SB_EEEEEEENS4_17SM75_U32x4_LDSM_NENS4_14SM90_TMA_STOREES1Z_NS4_17SM90_U32x4_STSM_NENS4_39AutoVectorizingCopyWithAssumedAlignmentILi128EEEEEEvvEEEEvNT_6ParamsE,"",@"SHT_CUDA_INFO"
	.sectionflags	@""
	.align	4


	//----- nvinfo : EIATTR_CUDA_API_VERSION
	.align		4
        /*0000*/ 	.byte	0x04, 0x37
        /*0002*/ 	.short	(.L_31 - .L_30)
.L_30:
        /*0004*/ 	.word	0x00000082


	//----- nvinfo : EIATTR_KPARAM_INFO
	.align		4
.L_31:
        /*0008*/ 	.byte	0x04, 0x17
        /*000a*/ 	.short	(.L_33 - .L_32)
.L_32:
        /*000c*/ 	.word	0x00000000
        /*0010*/ 	.short	0x0000
        /*0012*/ 	.short	0x0000
        /*0014*/ 	.byte	0x00, 0xf0, 0x01, 0x20


	//----- nvinfo : EIATTR_AT_ENTRY_FRAGMENTS
	.align		4
.L_33:
        /*0018*/ 	.byte	0x04, 0x4f
        /*001a*/ 	.short	(.L_35 - .L_34)


	//   ....[0]....
.L_34:
        /*001c*/ 	.word	0x00000006


	//----- nvinfo : EIATTR_RESERVED_SMEM_USED
	.align		4
.L_35:
        /*0020*/ 	.byte	0x01, 0x41
	.zero		2


	//----- nvinfo : EIATTR_SPARSE_MMA_MASK
	.align		4
        /*0024*/ 	.byte	0x03, 0x50
        /*0026*/ 	.short	0x0000


	//----- nvinfo : EIATTR_TCGEN05_1CTA_USED
	.align		4
        /*0028*/ 	.byte	0x01, 0x51
	.zero		2


	//----- nvinfo : EIATTR_MAXREG_COUNT
	.align		4
        /*002c*/ 	.byte	0x03, 0x1b
        /*002e*/ 	.short	0x00ff


	//----- nvinfo : EIATTR_NUM_BARRIERS
	.align		4
        /*0030*/ 	.byte	0x02, 0x4c
        /*0032*/ 	.byte	0x07
	.zero		1


	//----- nvinfo : EIATTR_EXTERNS
	.align		4
        /*0034*/ 	.byte	0x04, 0x0f
        /*0036*/ 	.short	(.L_37 - .L_36)


	//   ....[0]....
	.align		4
.L_36:
        /*0038*/ 	.word	index@(__assertfail)


	//----- nvinfo : EIATTR_MERCURY_ISA_VERSION
	.align		4
.L_37:
        /*003c*/ 	.byte	0x03, 0x5f
        /*003e*/ 	.short	0x0101


	//----- nvinfo : EIATTR_INT_WARP_WIDE_INSTR_OFFSETS
	.align		4
        /*0040*/ 	.byte	0x04, 0x31
        /*0042*/ 	.short	(.L_39 - .L_38)


	//   ....[0]....
.L_38:
        /*0044*/ 	.word	0x00003bd0


	//   ....[1]....
        /*0048*/ 	.word	0x00003c00


	//   ....[2]....
        /*004c*/ 	.word	0x00003c20


	//   ....[3]....
        /*0050*/ 	.word	0x00004820


	//   ....[4]....
        /*0054*/ 	.word	0x000048c0


	//   ....[5]....
        /*0058*/ 	.word	0x00004920


	//   ....[6]....
        /*005c*/ 	.word	0x00004980


	//   ....[7]....
        /*0060*/ 	.word	0x000049d0


	//   ....[8]....
        /*0064*/ 	.word	0x000049f0


	//   ....[9]....
        /*0068*/ 	.word	0x00004a90


	//   ....[10]....
        /*006c*/ 	.word	0x00004af0


	//----- nvinfo : EIATTR_COOP_GROUP_MASK_REGIDS
	.align		4
.L_39:
        /*0070*/ 	.byte	0x04, 0x29
        /*0072*/ 	.short	(.L_41 - .L_40)


	//   ....[0]....
.L_40:
        /*0074*/ 	.word	0xffffffff


	//   ....[1]....
        /*0078*/ 	.word	0xffffffff


	//   ....[2]....
        /*007c*/ 	.word	0xffffffff


	//   ....[3]....
        /*0080*/ 	.word	0xffffffff


	//   ....[4]....
        /*0084*/ 	.word	0xffffffff


	//   ....[5]....
        /*0088*/ 	.word	0xffffffff


	//   ....[6]....
        /*008c*/ 	.word	0xffffffff


	//   ....[7]....
        /*0090*/ 	.word	0xffffffff


	//   ....[8]....
        /*0094*/ 	.word	0xffffffff


	//   ....[9]....
        /*0098*/ 	.word	0xffffffff


	//   ....[10]....
        /*009c*/ 	.word	0xffffffff


	//   ....[11]....
        /*00a0*/ 	.word	0xffffffff


	//   ....[12]....
        /*00a4*/ 	.word	0xffffffff


	//----- nvinfo : EIATTR_COOP_GROUP_INSTR_OFFSETS
	.align		4
.L_41:
        /*00a8*/ 	.byte	0x04, 0x28
        /*00aa*/ 	.short	(.L_43 - .L_42)


	//   ....[0]....
.L_42:
        /*00ac*/ 	.word	0x00000080


	//   ....[1]....
        /*00b0*/ 	.word	0x000004f0


	//   ....[2]....
        /*00b4*/ 	.word	0x00000620


	//   ....[3]....
        /*00b8*/ 	.word	0x00000780


	//   ....[4]....
        /*00bc*/ 	.word	0x00000880


	//   ....[5]....
        /*00c0*/ 	.word	0x000009f0


	//   ....[6]....
        /*00c4*/ 	.word	0x00000b90


	//   ....[7]....
        /*00c8*/ 	.word	0x00001ea0


	//   ....[8]....
        /*00cc*/ 	.word	0x00002c30


	//   ....[9]....
        /*00d0*/ 	.word	0x00002e40


	//   ....[10]....
        /*00d4*/ 	.word	0x00002e70


	//   ....[11]....
        /*00d8*/ 	.word	0x00003ab0


	//   ....[12]....
        /*00dc*/ 	.word	0x00003ce0


	//----- nvinfo : EIATTR_VRC_CTA_INIT_COUNT
	.align		4
.L_43:
        /*00e0*/ 	.byte	0x02, 0x4a
        /*00e2*/ 	.byte	0x80
	.zero		1


	//----- nvinfo : EIATTR_SYSCALL_OFFSETS
	.align		4
        /*00e4*/ 	.byte	0x04, 0x46
        /*00e6*/ 	.short	(.L_45 - .L_44)


	//   ....[0]....
.L_44:
        /*00e8*/ 	.word	0x00005620


	//   ....[1]....
        /*00ec*/ 	.word	0x00005710


	//   ....[2]....
        /*00f0*/ 	.word	0x000063b0


	//   ....[3]....
        /*00f4*/ 	.word	0x00006520


	//   ....[4]....
        /*00f8*/ 	.word	0x00006690


	//   ....[5]....
        /*00fc*/ 	.word	0x00006800


	//   ....[6]....
        /*0100*/ 	.word	0x00006970


	//   ....[7]....
        /*0104*/ 	.word	0x00006ae0


	//   ....[8]....
        /*0108*/ 	.word	0x00006c50


	//----- nvinfo : EIATTR_MBARRIER_INSTR_OFFSETS
	.align		4
.L_45:
        /*010c*/ 	.byte	0x04, 0x39
        /*010e*/ 	.short	(.L_47 - .L_46)


	//   ....[0]....
.L_46:
        /*0110*/ 	.word	0x000005d0
        /*0114*/ 	.word	0x000000ff
        /*0118*/ 	.word	0x00000000
        /*011c*/ 	.short	0x0100
        /*011e*/ 	.byte	0x04
	.zero		1


	//   ....[1]....
        /*0120*/ 	.word	0x000005e0
        /*0124*/ 	.word	0x000000ff
        /*0128*/ 	.word	0x00000010
        /*012c*/ 	.short	0x0100
        /*012e*/ 	.byte	0x04
	.zero		1


	//   ....[2]....
        /*0130*/ 	.word	0x000005f0
        /*0134*/ 	.word	0x000000ff
        /*0138*/ 	.word	0x00000008
        /*013c*/ 	.short	0x0100
        /*013e*/ 	.byte	0x04
	.zero		1


	//   ....[3]....
        /*0140*/ 	.word	0x00000600
        /*0144*/ 	.word	0x000000ff
        /*0148*/ 	.word	0x00000018
        /*014c*/ 	.short	0x0100
        /*014e*/ 	.byte	0x04
	.zero		1


	//   ....[4]....
        /*0150*/ 	.word	0x00000730
        /*0154*/ 	.word	0x000000ff
        /*0158*/ 	.word	0x00000020
        /*015c*/ 	.short	0x0100
        /*015e*/ 	.byte	0x04
	.zero		1


	//   ....[5]....
        /*0160*/ 	.word	0x00000740
        /*0164*/ 	.word	0x000000ff
        /*0168*/ 	.word	0x00000030
        /*016c*/ 	.short	0x0100
        /*016e*/ 	.byte	0x04
	.zero		1


	//   ....[6]....
        /*0170*/ 	.word	0x00000750
        /*0174*/ 	.word	0x000000ff
        /*0178*/ 	.word	0x00000028
        /*017c*/ 	.short	0x0100
        /*017e*/ 	.byte	0x04
	.zero		1


	//   ....[7]....
        /*0180*/ 	.word	0x00000760
        /*0184*/ 	.word	0x000000ff
        /*0188*/ 	.word	0x00000038
        /*018c*/ 	.short	0x0100
        /*018e*/ 	.byte	0x04
	.zero		1


	//   ....[8]....
        /*0190*/ 	.word	0x00000850
        /*0194*/ 	.word	0x000000ff
        /*0198*/ 	.word	0x00000040
        /*019c*/ 	.short	0x0100
        /*019e*/ 	.byte	0x06
	.zero		1


	//   ....[9]....
        /*01a0*/ 	.word	0x00000860
        /*01a4*/ 	.word	0x000000ff
        /*01a8*/ 	.word	0x00000048
        /*01ac*/ 	.short	0x0100
        /*01ae*/ 	.byte	0x06
	.zero		1


	//   ....[10]....
        /*01b0*/ 	.word	0x000009a0
        /*01b4*/ 	.word	0x000000ff
        /*01b8*/ 	.word	0x00000050
        /*01bc*/ 	.short	0x0100
        /*01be*/ 	.byte	0x06
	.zero		1


	//   ....[11]....
        /*01c0*/ 	.word	0x000009b0
        /*01c4*/ 	.word	0x000000ff
        /*01c8*/ 	.word	0x00000060
        /*01cc*/ 	.short	0x0100
        /*01ce*/ 	.byte	0x06
	.zero		1


	//   ....[12]....
        /*01d0*/ 	.word	0x000009c0
        /*01d4*/ 	.word	0x000000ff
        /*01d8*/ 	.word	0x00000058
        /*01dc*/ 	.short	0x0100
        /*01de*/ 	.byte	0x06
	.zero		1


	//   ....[13]....
        /*01e0*/ 	.word	0x000009d0
        /*01e4*/ 	.word	0x000000ff
        /*01e8*/ 	.word	0x00000068
        /*01ec*/ 	.short	0x0100
        /*01ee*/ 	.byte	0x06
	.zero		1


	//   ....[14]....
        /*01f0*/ 	.word	0x00000b00
        /*01f4*/ 	.word	0x000000ff
        /*01f8*/ 	.word	0x00000070
        /*01fc*/ 	.short	0x0100
        /*01fe*/ 	.byte	0x04
	.zero		1


	//   ....[15]....
        /*0200*/ 	.word	0x00000b10
        /*0204*/ 	.word	0x000000ff
        /*0208*/ 	.word	0x00000090
        /*020c*/ 	.short	0x0100
        /*020e*/ 	.byte	0x04
	.zero		1


	//   ....[16]....
        /*0210*/ 	.word	0x00000b20
        /*0214*/ 	.word	0x000000ff
        /*0218*/ 	.word	0x00000078
        /*021c*/ 	.short	0x0100
        /*021e*/ 	.byte	0x04
	.zero		1


	//   ....[17]....
        /*0220*/ 	.word	0x00000b30
        /*0224*/ 	.word	0x000000ff
        /*0228*/ 	.word	0x00000098
        /*022c*/ 	.short	0x0100
        /*022e*/ 	.byte	0x04
	.zero		1


	//   ....[18]....
        /*0230*/ 	.word	0x00000b40
        /*0234*/ 	.word	0x000000ff
        /*0238*/ 	.word	0x00000080
        /*023c*/ 	.short	0x0100
        /*023e*/ 	.byte	0x04
	.zero		1


	//   ....[19]....
        /*0240*/ 	.word	0x00000b50
        /*0244*/ 	.word	0x000000ff
        /*0248*/ 	.word	0x000000a0
        /*024c*/ 	.short	0x0100
        /*024e*/ 	.byte	0x04
	.zero		1


	//   ....[20]....
        /*0250*/ 	.word	0x00000b60
        /*0254*/ 	.word	0x000000ff
        /*0258*/ 	.word	0x00000088
        /*025c*/ 	.short	0x0100
        /*025e*/ 	.byte	0x04
	.zero		1


	//   ....[21]....
        /*0260*/ 	.word	0x00000b70
        /*0264*/ 	.word	0x000000ff
        /*0268*/ 	.word	0x000000a8
        /*026c*/ 	.short	0x0100
        /*026e*/ 	.byte	0x04
	.zero		1


	//   ....[22]....
        /*0270*/ 	.word	0x00000c80
        /*0274*/ 	.word	0x000000ff
        /*0278*/ 	.word	0x000000b0
        /*027c*/ 	.short	0x0100
        /*027e*/ 	.byte	0x04
	.zero		1


	//   ....[23]....
        /*0280*/ 	.word	0x00000c90
        /*0284*/ 	.word	0x000000ff
        /*0288*/ 	.word	0x000000c0
        /*028c*/ 	.short	0x0100
        /*028e*/ 	.byte	0x04
	.zero		1


	//   ....[24]....
        /*0290*/ 	.word	0x00000ca0
        /*0294*/ 	.word	0x000000ff
        /*0298*/ 	.word	0x000000b8
        /*029c*/ 	.short	0x0100
        /*029e*/ 	.byte	0x04
	.zero		1


	//   ....[25]....
        /*02a0*/ 	.word	0x00000cb0
        /*02a4*/ 	.word	0x000000ff
        /*02a8*/ 	.word	0x000000c8
        /*02ac*/ 	.short	0x0100
        /*02ae*/ 	.byte	0x04
	.zero		1


	//   ....[26]....
        /*02b0*/ 	.word	0x00001660
        /*02b4*/ 	.word	0x00000000
        /*02b8*/ 	.word	0x000000c0
        /*02bc*/ 	.short	0x010a
        /*02be*/ 	.byte	0xff
	.zero		1


	//   ....[27]....
        /*02c0*/ 	.word	0x00001690
        /*02c4*/ 	.word	0x00000000
        /*02c8*/ 	.word	0x000000b0
        /*02cc*/ 	.short	0x0101
        /*02ce*/ 	.byte	0xff
	.zero		1


	//   ....[28]....
        /*02d0*/ 	.word	0x00001760
        /*02d4*/ 	.word	0x000000ff
        /*02d8*/ 	.word	0x00000010
        /*02dc*/ 	.short	0x010a
        /*02de*/ 	.byte	0x05
	.zero		1


	//   ....[29]....
        /*02e0*/ 	.word	0x000017e0
        /*02e4*/ 	.word	0x000000ff
        /*02e8*/ 	.word	0x00000010
        /*02ec*/ 	.short	0x010a
        /*02ee*/ 	.byte	0x21
	.zero		1


	//   ....[30]....
        /*02f0*/ 	.word	0x00001930
        /*02f4*/ 	.word	0x000000ff
        /*02f8*/ 	.word	0x00000010
        /*02fc*/ 	.short	0x010a
        /*02fe*/ 	.byte	0x06
	.zero		1


	//   ....[31]....
        /*0300*/ 	.word	0x00001b00
        /*0304*/ 	.word	0x000000ff
        /*0308*/ 	.word	0x00000048
        /*030c*/ 	.short	0x0101
        /*030e*/ 	.byte	0x04
	.zero		1


	//   ....[32]....
        /*0310*/ 	.word	0x00001b20
        /*0314*/ 	.word	0x000000ff
        /*0318*/ 	.word	0x00000010
        /*031c*/ 	.short	0x010a
        /*031e*/ 	.byte	0x05
	.zero		1


	//   ....[33]....
        /*0320*/ 	.word	0x00001ba0
        /*0324*/ 	.word	0x000000ff
        /*0328*/ 	.word	0x00000010
        /*032c*/ 	.short	0x010a
        /*032e*/ 	.byte	0x21
	.zero		1


	//   ....[34]....
        /*0330*/ 	.word	0x00001d00
        /*0334*/ 	.word	0x000000ff
        /*0338*/ 	.word	0x00000010
        /*033c*/ 	.short	0x010a
        /*033e*/ 	.byte	0x06
	.zero		1


	//   ....[35]....
        /*0340*/ 	.word	0x00001ed0
        /*0344*/ 	.word	0x00000003
        /*0348*/ 	.word	0x00000050
        /*034c*/ 	.short	0x010a
        /*034e*/ 	.byte	0xff
	.zero		1


	//   ....[36]....
        /*0350*/ 	.word	0x00002020
        /*0354*/ 	.word	0x00000000
        /*0358*/ 	.word	0x00000000
        /*035c*/ 	.short	0x0101
        /*035e*/ 	.byte	0xff
	.zero		1


	//   ....[37]....
        /*0360*/ 	.word	0x000025c0
        /*0364*/ 	.word	0x000000ff
        /*0368*/ 	.word	0x00000000
        /*036c*/ 	.short	0x010a
        /*036e*/ 	.byte	0x04
	.zero		1


	//   ....[38]....
        /*0370*/ 	.word	0x00002660
        /*0374*/ 	.word	0x00000000
        /*0378*/ 	.word	0x00000000
        /*037c*/ 	.short	0x010a
        /*037e*/ 	.byte	0xff
	.zero		1


	//   ....[39]....
        /*0380*/ 	.word	0x00002780
        /*0384*/ 	.word	0x00000002
        /*0388*/ 	.word	0x000000b0
        /*038c*/ 	.short	0x010a
        /*038e*/ 	.byte	0xff
	.zero		1


	//   ....[40]....
        /*0390*/ 	.word	0x000027f0
        /*0394*/ 	.word	0x00000002
        /*0398*/ 	.word	0x00000000
        /*039c*/ 	.short	0x0101
        /*039e*/ 	.byte	0xff
	.zero		1


	//   ....[41]....
        /*03a0*/ 	.word	0x00002810
        /*03a4*/ 	.word	0x000000ff
        /*03a8*/ 	.word	0x00000060
        /*03ac*/ 	.short	0x010a
        /*03ae*/ 	.byte	0x04
	.zero		1


	//   ....[42]....
        /*03b0*/ 	.word	0x00002930
        /*03b4*/ 	.word	0x00000002
        /*03b8*/ 	.word	0x00000050
        /*03bc*/ 	.short	0x010a
        /*03be*/ 	.byte	0xff
	.zero		1


	//   ....[43]....
        /*03c0*/ 	.word	0x00002a30
        /*03c4*/ 	.word	0x00000002
        /*03c8*/ 	.word	0x00000000
        /*03cc*/ 	.short	0x0101
        /*03ce*/ 	.byte	0xff
	.zero		1


	//   ....[44]....
        /*03d0*/ 	.word	0x00002ac0
        /*03d4*/ 	.word	0x000000ff
        /*03d8*/ 	.word	0x00000060
        /*03dc*/ 	.short	0x0106
        /*03de*/ 	.byte	0x04
	.zero		1


	//   ....[45]....
        /*03e0*/ 	.word	0x00002ae0
        /*03e4*/ 	.word	0x000000ff
        /*03e8*/ 	.word	0x00000060
        /*03ec*/ 	.short	0x010a
        /*03ee*/ 	.byte	0x04
	.zero		1


	//   ....[46]....
        /*03f0*/ 	.word	0x00002b70
        /*03f4*/ 	.word	0x000000ff
        /*03f8*/ 	.word	0x00000060
        /*03fc*/ 	.short	0x0106
        /*03fe*/ 	.byte	0x06
	.zero		1


	//   ....[47]....
        /*0400*/ 	.word	0x00002bb0
        /*0404*/ 	.word	0x00000000
        /*0408*/ 	.word	0x00000060
        /*040c*/ 	.short	0x010a
        /*040e*/ 	.byte	0xff
	.zero		1


	//   ....[48]....
        /*0410*/ 	.word	0x00003170
        /*0414*/ 	.word	0x00000000
        /*0418*/ 	.word	0x00000050
        /*041c*/ 	.short	0x010a
        /*041e*/ 	.byte	0xff
	.zero		1


	//   ....[49]....
        /*0420*/ 	.word	0x00003270
        /*0424*/ 	.word	0x00000003
        /*0428*/ 	.word	0x00000000
        /*042c*/ 	.short	0x0101
        /*042e*/ 	.byte	0xff
	.zero		1


	//   ....[50]....
        /*0430*/ 	.word	0x00003280
        /*0434*/ 	.word	0x000000ff
        /*0438*/ 	.word	0x00000000
        /*043c*/ 	.short	0x010a
        /*043e*/ 	.byte	0x05
	.zero		1


	//   ....[51]....
        /*0440*/ 	.word	0x000032f0
        /*0444*/ 	.word	0x000000ff
        /*0448*/ 	.word	0x00000090
        /*044c*/ 	.short	0x010a
        /*044e*/ 	.byte	0x2e
	.zero		1


	//   ....[52]....
        /*0450*/ 	.word	0x000033c0
        /*0454*/ 	.word	0x000000ff
        /*0458*/ 	.word	0x00000000
        /*045c*/ 	.short	0x010a
        /*045e*/ 	.byte	0x07
	.zero		1


	//   ....[53]....
        /*0460*/ 	.word	0x00003500
        /*0464*/ 	.word	0x000000ff
        /*0468*/ 	.word	0x00000000
        /*046c*/ 	.short	0x010a
        /*046e*/ 	.byte	0x06
	.zero		1


	//   ....[54]....
        /*0470*/ 	.word	0x000038e0
        /*0474*/ 	.word	0x000000ff
        /*0478*/ 	.word	0x00000000
        /*047c*/ 	.short	0x010a
        /*047e*/ 	.byte	0x04
	.zero		1


	//   ....[55]....
        /*0480*/ 	.word	0x00003970
        /*0484*/ 	.word	0x000000ff
        /*0488*/ 	.word	0x00000000
        /*048c*/ 	.short	0x010a
        /*048e*/ 	.byte	0x05
	.zero		1


	//   ....[56]....
        /*0490*/ 	.word	0x00003a00
        /*0494*/ 	.word	0x000000ff
        /*0498*/ 	.word	0x00000000
        /*049c*/ 	.short	0x010a
        /*049e*/ 	.byte	0x05
	.zero		1


	//   ....[57]....
        /*04a0*/ 	.word	0x00003a90
        /*04a4*/ 	.word	0x000000ff
        /*04a8*/ 	.word	0x00000000
        /*04ac*/ 	.short	0x010a
        /*04ae*/ 	.byte	0x04
	.zero		1


	//   ....[58]....
        /*04b0*/ 	.word	0x00003f60
        /*04b4*/ 	.word	0x00000003
        /*04b8*/ 	.word	0x00000050
        /*04bc*/ 	.short	0x010a
        /*04be*/ 	.byte	0xff
	.zero		1


	//   ....[59]....
        /*04c0*/ 	.word	0x000040d0
        /*04c4*/ 	.word	0x00000000
        /*04c8*/ 	.word	0x00000000
        /*04cc*/ 	.short	0x0101
        /*04ce*/ 	.byte	0xff
	.zero		1


	//   ....[60]....
        /*04d0*/ 	.word	0x00004580
        /*04d4*/ 	.word	0x000000ff
        /*04d8*/ 	.word	0x00000048
        /*04dc*/ 	.short	0x010a
        /*04de*/ 	.byte	0x06
	.zero		1


	//   ....[61]....
        /*04e0*/ 	.word	0x00004750
        /*04e4*/ 	.word	0x000000ff
        /*04e8*/ 	.word	0x00000030
        /*04ec*/ 	.short	0x010a
        /*04ee*/ 	.byte	0x05
	.zero		1


	//   ....[62]....
        /*04f0*/ 	.word	0x00004b30
        /*04f4*/ 	.word	0x000000ff
        /*04f8*/ 	.word	0x00000020
        /*04fc*/ 	.short	0x010b
        /*04fe*/ 	.byte	0x05
	.zero		1


	//   ....[63]....
        /*0500*/ 	.word	0x00004b40
        /*0504*/ 	.word	0x000000ff
        /*0508*/ 	.word	0x00000000
        /*050c*/ 	.short	0x0101
        /*050e*/ 	.byte	0x04
	.zero		1


	//   ....[64]....
        /*0510*/ 	.word	0x00004b90
        /*0514*/ 	.word	0x000000ff
        /*0518*/ 	.word	0x00000000
        /*051c*/ 	.short	0x010a
        /*051e*/ 	.byte	0x04
	.zero		1


	//   ....[65]....
        /*0520*/ 	.word	0x00004c30
        /*0524*/ 	.word	0x00000000
        /*0528*/ 	.word	0x00000000
        /*052c*/ 	.short	0x010a
        /*052e*/ 	.byte	0xff
	.zero		1


	//   ....[66]....
        /*0530*/ 	.word	0x00004e80
        /*0534*/ 	.word	0x000000ff
        /*0538*/ 	.word	0x00000050
        /*053c*/ 	.short	0x010a
        /*053e*/ 	.byte	0x04
	.zero		1


	//   ....[67]....
        /*0540*/ 	.word	0x00004f50
        /*0544*/ 	.word	0x000000ff
        /*0548*/ 	.word	0x00000000
        /*054c*/ 	.short	0x0101
        /*054e*/ 	.byte	0x04
	.zero		1


	//   ....[68]....
        /*0550*/ 	.word	0x00005b80
        /*0554*/ 	.word	0x00000003
        /*0558*/ 	.word	0x00000020
        /*055c*/ 	.short	0x010a
        /*055e*/ 	.byte	0xff
	.zero		1


	//   ....[69]....
        /*0560*/ 	.word	0x00005c70
        /*0564*/ 	.word	0x00000011
        /*0568*/ 	.word	0x00000070
        /*056c*/ 	.short	0x010a
        /*056e*/ 	.byte	0x2c
	.zero		1


	//   ....[70]....
        /*0570*/ 	.word	0x00005e60
        /*0574*/ 	.word	0x00000003
        /*0578*/ 	.word	0x00000020
        /*057c*/ 	.short	0x010a
        /*057e*/ 	.byte	0xff
	.zero		1


	//   ....[71]....
        /*0580*/ 	.word	0x000061e0
        /*0584*/ 	.word	0x00000011
        /*0588*/ 	.word	0x00000070
        /*058c*/ 	.short	0x010a
        /*058e*/ 	.byte	0x2c
	.zero		1


	//   ....[72]....
        /*0590*/ 	.word	0x00007e20
        /*0594*/ 	.word	0x000000ff
        /*0598*/ 	.word	0x00000000
        /*059c*/ 	.short	0x0101
        /*059e*/ 	.byte	0x04
	.zero		1


	//   ....[73]....
        /*05a0*/ 	.word	0x00008c10
        /*05a4*/ 	.word	0x00000000
        /*05a8*/ 	.word	0x00000000
        /*05ac*/ 	.short	0x0101
        /*05ae*/ 	.byte	0xff
	.zero		1


	//   ....[74]....
        /*05b0*/ 	.word	0x00008ea0
        /*05b4*/ 	.word	0x00000000
        /*05b8*/ 	.word	0x000000c0
        /*05bc*/ 	.short	0x010a
        /*05be*/ 	.byte	0xff
	.zero		1


	//   ....[75]....
        /*05c0*/ 	.word	0x00008f00
        /*05c4*/ 	.word	0x00000000
        /*05c8*/ 	.word	0x00000010
        /*05cc*/ 	.short	0x010a
        /*05ce*/ 	.byte	0xff
	.zero		1


	//   ....[76]....
        /*05d0*/ 	.word	0x00008f60
        /*05d4*/ 	.word	0x00000000
        /*05d8*/ 	.word	0x00000010
        /*05dc*/ 	.short	0x010a
        /*05de*/ 	.byte	0xff
	.zero		1


	//   ....[77]....
        /*05e0*/ 	.word	0x00008fb0
        /*05e4*/ 	.word	0x00000003
        /*05e8*/ 	.word	0x00000050
        /*05ec*/ 	.short	0x010a
        /*05ee*/ 	.byte	0xff
	.zero		1


	//   ....[78]....
        /*05f0*/ 	.word	0x00009010
        /*05f4*/ 	.word	0x00000000
        /*05f8*/ 	.word	0x00000000
        /*05fc*/ 	.short	0x010a
        /*05fe*/ 	.byte	0xff
	.zero		1


	//   ....[79]....
        /*0600*/ 	.word	0x00009060
        /*0604*/ 	.word	0x00000002
        /*0608*/ 	.word	0x000000b0
        /*060c*/ 	.short	0x010a
        /*060e*/ 	.byte	0xff
	.zero		1


	//   ....[80]....
        /*0610*/ 	.word	0x000090c0
        /*0614*/ 	.word	0x00000002
        /*0618*/ 	.word	0x00000060
        /*061c*/ 	.short	0x010a
        /*061e*/ 	.byte	0xff
	.zero		1


	//   ....[81]....
        /*0620*/ 	.word	0x00009110
        /*0624*/ 	.word	0x00000002
        /*0628*/ 	.word	0x00000050
        /*062c*/ 	.short	0x010a
        /*062e*/ 	.byte	0xff
	.zero		1


	//   ....[82]....
        /*0630*/ 	.word	0x00009170
        /*0634*/ 	.word	0x00000000
        /*0638*/ 	.word	0x00000060
        /*063c*/ 	.short	0x010a
        /*063e*/ 	.byte	0xff
	.zero		1


	//   ....[83]....
        /*0640*/ 	.word	0x000091c0
        /*0644*/ 	.word	0x00000000
        /*0648*/ 	.word	0x00000050
        /*064c*/ 	.short	0x010a
        /*064e*/ 	.byte	0xff
	.zero		1


	//   ....[84]....
        /*0650*/ 	.word	0x00009220
        /*0654*/ 	.word	0x00000002
        /*0658*/ 	.word	0x00000090
        /*065c*/ 	.short	0x010a
        /*065e*/ 	.byte	0xff
	.zero		1


	//   ....[85]....
        /*0660*/ 	.word	0x00009280
        /*0664*/ 	.word	0x00000000
        /*0668*/ 	.word	0x00000000
        /*066c*/ 	.short	0x010a
        /*066e*/ 	.byte	0xff
	.zero		1


	//   ....[86]....
        /*0670*/ 	.word	0x000092e0
        /*0674*/ 	.word	0x00000000
        /*0678*/ 	.word	0x00000000
        /*067c*/ 	.short	0x010a
        /*067e*/ 	.byte	0xff
	.zero		1


	//   ....[87]....
        /*0680*/ 	.word	0x00009340
        /*0684*/ 	.word	0x00000000
        /*0688*/ 	.word	0x00000000
        /*068c*/ 	.short	0x010a
        /*068e*/ 	.byte	0xff
	.zero		1


	//   ....[88]....
        /*0690*/ 	.word	0x000093a0
        /*0694*/ 	.word	0x00000000
        /*0698*/ 	.word	0x00000000
        /*069c*/ 	.short	0x010a
        /*069e*/ 	.byte	0xff
	.zero		1


	//   ....[89]....
        /*06a0*/ 	.word	0x00009400
        /*06a4*/ 	.word	0x00000000
        /*06a8*/ 	.word	0x00000000
        /*06ac*/ 	.short	0x010a
        /*06ae*/ 	.byte	0xff
	.zero		1


	//   ....[90]....
        /*06b0*/ 	.word	0x00009450
        /*06b4*/ 	.word	0x00000003
        /*06b8*/ 	.word	0x00000050
        /*06bc*/ 	.short	0x010a
        /*06be*/ 	.byte	0xff
	.zero		1


	//   ....[91]....
        /*06c0*/ 	.word	0x000094b0
        /*06c4*/ 	.word	0x00000000
        /*06c8*/ 	.word	0x00000048
        /*06cc*/ 	.short	0x010a
        /*06ce*/ 	.byte	0xff
	.zero		1


	//   ....[92]....
        /*06d0*/ 	.word	0x00009510
        /*06d4*/ 	.word	0x00000002
        /*06d8*/ 	.word	0x00000030
        /*06dc*/ 	.short	0x010a
        /*06de*/ 	.byte	0xff
	.zero		1


	//   ....[93]....
        /*06e0*/ 	.word	0x00009570
        /*06e4*/ 	.word	0x00000000
        /*06e8*/ 	.word	0x00000000
        /*06ec*/ 	.short	0x010a
        /*06ee*/ 	.byte	0xff
	.zero		1


	//   ....[94]....
        /*06f0*/ 	.word	0x000095d0
        /*06f4*/ 	.word	0x00000000
        /*06f8*/ 	.word	0x00000050
        /*06fc*/ 	.short	0x010a
        /*06fe*/ 	.byte	0xff
	.zero		1


	//   ....[95]....
        /*0700*/ 	.word	0x00009620
        /*0704*/ 	.word	0x00000003
        /*0708*/ 	.word	0x00000020
        /*070c*/ 	.short	0x010a
        /*070e*/ 	.byte	0xff
	.zero		1


	//   ....[96]....
        /*0710*/ 	.word	0x00009670
        /*0714*/ 	.word	0x00000000
        /*0718*/ 	.word	0x00000070
        /*071c*/ 	.short	0x010a
        /*071e*/ 	.byte	0xff
	.zero		1


	//----- nvinfo : EIATTR_NUM_MBARRIERS
	.align		4
.L_47:
        /*0720*/ 	.byte	0x03, 0x38
        /*0722*/ 	.short	0x001a


	//----- nvinfo : EIATTR_EXIT_INSTR_OFFSETS
	.align		4
        /*0724*/ 	.byte	0x04, 0x1c
        /*0726*/ 	.short	(.L_49 - .L_48)


	//   ....[0]....
.L_48:
        /*0728*/ 	.word	0x00002690


	//   ....[1]....
        /*072c*/ 	.word	0x00002b80


	//   ....[2]....
        /*0730*/ 	.word	0x00002be0


	//   ....[3]....
        /*0734*/ 	.word	0x00003cf0


	//   ....[4]....
        /*0738*/ 	.word	0x00004c60


	//   ....[5]....
        /*073c*/ 	.word	0x00004ca0


	//   ....[6]....
        /*0740*/ 	.word	0x00008db0


	//   ....[7]....
        /*0744*/ 	.word	0x00008e30


	//   ....[8]....
        /*0748*/ 	.word	0x00008e60


	//   ....[9]....
        /*074c*/ 	.word	0x00008e90


	//----- nvinfo : EIATTR_MAX_THREADS
	.align		4
.L_49:
        /*0750*/ 	.byte	0x04, 0x05
        /*0752*/ 	.short	(.L_51 - .L_50)
.L_50:
        /*0754*/ 	.word	0x00000100
        /*0758*/ 	.word	0x00000001
        /*075c*/ 	.word	0x00000001


	//----- nvinfo : EIATTR_CRS_STACK_SIZE
	.align		4
.L_51:
        /*0760*/ 	.byte	0x04, 0x1e
        /*0762*/ 	.short	(.L_53 - .L_52)
.L_52:
        /*0764*/ 	.word	0x00000000


	//----- nvinfo : EIATTR_CBANK_PARAM_SIZE
	.align		4
.L_53:
        /*0768*/ 	.byte	0x03, 0x19
        /*076a*/ 	.short	0x0800


	//----- nvinfo : EIATTR_PARAM_CBANK
	.align		4
        /*076c*/ 	.byte	0x04, 0x0a
        /*076e*/ 	.short	(.L_55 - .L_54)
	.align		4
.L_54:
        /*0770*/ 	.word	index@(.nv.constant0._ZN7cutlass13device_kernelINS_4gemm6kernel13GemmUniversalIN4cute5tupleIJiiiiEEENS1_10collective13CollectiveMmaINS1_35MainloopSm100TmaUmmaWarpSpecializedILi2ELi2ELi4ENS5_IJNS4_1CILi1EEESB_SB_EEEEENS5_IJNSA_ILi64EEENSA_ILi224EEENSA_ILi128EEEEEENS_10bfloat16_tENS5_IJlSB_lEEESI_SJ_NS4_8TiledMMAINS4_8MMA_AtomIJNS4_20SM100_MMA_F16BF16_SSISI_SI_fLi64ELi224ELNS4_4UMMA5MajorE0ELSO_0ELNSN_7ScaleInE0ELSP_0EEEEEENS4_6LayoutISC_NS5_IJNSA_ILi0EEEST_ST_EEEEENS5_IJNS4_10UnderscoreESW_SW_EEEEENS4_13SM90_TMA_LOADENS4_14ComposedLayoutINS4_7SwizzleILi3ELi4ELi3EEENS4_18smem_ptr_flag_bitsILi16EEENSS_INS5_IJNSA_ILi8EEESE_EEENS5_IJSE_SB_EEEEEEEvNS4_8identityESZ_S19_vS1A_EENS_8epilogue10collective18CollectiveEpilogueINS1C_23Sm100TmaWarpSpecializedILi2ELi1ELi112ELb1ELb0EEEJSH_NS5_IJNSS_ISE_SB_EENSS_ISF_SB_EEEEESI_SJ_SI_SJ_NS1C_6fusion15FusionCallbacksIS1G_NS1K_17LinearCombinationISI_fSI_fLNS_15FloatRoundStyleE2EEESH_S1J_JEEENS4_5SM1004TMEM4LOAD26SM100_TMEM_LOAD_16dp256b4xESZ_NS10_INS11_ILi2ELi4ELi3EEES14_NSS_INS5_IJS15_NSA_ILi32EEEEEENS5_IJS1V_SB_EEEEEEENS4_17SM75_U32x4_LDSM_NENS4_14SM90_TMA_STOREES1Z_NS4_17SM90_U32x4_STSM_NENS4_39AutoVectorizingCopyWithAssumedAlignmentILi128EEEEEEvvEEEEvNT_6ParamsE)
        /*0774*/ 	.short	0x0380
        /*0776*/ 	.short	0x0800


	//----- nvinfo : EIATTR_SW_WAR
	.align		4
.L_55:
        /*0778*/ 	.byte	0x04, 0x36
        /*077a*/ 	.short	(.L_57 - .L_56)
.L_56:
        /*077c*/ 	.word	0x00000008
.L_57:


//--------------------- .nv.callgraph             --------------------------
	.section	.nv.callgraph,"",@"SHT_CUDA_CALLGRAPH"
	.align	4
	.sectionentsize	8
	.align		4
        /*0000*/ 	.word	0x00000000
	.align		4
        /*0004*/ 	.word	0xffffffff
	.align		4
        /*0008*/ 	.word	index@(_ZN7cutlass13device_kernelINS_4gemm6kernel13GemmUniversalIN4cute5tupleIJiiiiEEENS1_10collective13CollectiveMmaINS1_35MainloopSm100TmaUmmaWarpSpecializedILi2ELi2ELi4ENS5_IJNS4_1CILi1EEESB_SB_EEEEENS5_IJNSA_ILi64EEENSA_ILi224EEENSA_ILi128EEEEEENS_10bfloat16_tENS5_IJlSB_lEEESI_SJ_NS4_8TiledMMAINS4_8MMA_AtomIJNS4_20SM100_MMA_F16BF16_SSISI_SI_fLi64ELi224ELNS4_4UMMA5MajorE0ELSO_0ELNSN_7ScaleInE0ELSP_0EEEEEENS4_6LayoutISC_NS5_IJNSA_ILi0EEEST_ST_EEEEENS5_IJNS4_10UnderscoreESW_SW_EEEEENS4_13SM90_TMA_LOADENS4_14ComposedLayoutINS4_7SwizzleILi3ELi4ELi3EEENS4_18smem_ptr_flag_bitsILi16EEENSS_INS5_IJNSA_ILi8EEESE_EEENS5_IJSE_SB_EEEEEEEvNS4_8identityESZ_S19_vS1A_EENS_8epilogue10collective18CollectiveEpilogueINS1C_23Sm100TmaWarpSpecializedILi2ELi1ELi112ELb1ELb0EEEJSH_NS5_IJNSS_ISE_SB_EENSS_ISF_SB_EEEEESI_SJ_SI_SJ_NS1C_6fusion15FusionCallbacksIS1G_NS1K_17LinearCombinationISI_fSI_fLNS_15FloatRoundStyleE2EEESH_S1J_JEEENS4_5SM1004TMEM4LOAD26SM100_TMEM_LOAD_16dp256b4xESZ_NS10_INS11_ILi2ELi4ELi3EEES14_NSS_INS5_IJS15_NSA_ILi32EEEEEENS5_IJS1V_SB_EEEEEEENS4_17SM75_U32x4_LDSM_NENS4_14SM90_TMA_STOREES1Z_NS4_17SM90_U32x4_STSM_NENS4_39AutoVectorizingCopyWithAssumedAlignmentILi128EEEEEEvvEEEEvNT_6ParamsE)
	.align		4
        /*000c*/ 	.word	index@(__assertfail)
	.align		4
        /*0010*/ 	.word	0x00000000
	.align		4
        /*0014*/ 	.word	0xfffffffe
	.align		4
        /*0018*/ 	.word	0x00000000
	.align		4
        /*001c*/ 	.word	0xfffffffd
	.align		4
        /*0020*/ 	.word	0x00000000
	.align		4
        /*0024*/ 	.word	0xfffffffc


//--------------------- .nv.constant4             --------------------------
	.section	.nv.constant4,"a",@progbits
	.align	8
	.align		8
.nv.constant4:
        /*0000*/ 	.dword	__assertfail
	.align		8
        /*0008*/ 	.dword	__unnamed_1
	.align		8
        /*0010*/ 	.dword	__unnamed_2
	.align		8
        /*0018*/ 	.dword	_ZN40_INTERNAL_d48141f1_4_k_cu_a29425b5_141804cuda3std3__45__cpo5beginE
	.align		8
        /*0020*/ 	.dword	_ZN40_INTERNAL_d48141f1_4_k_cu_a29425b5_141804cuda3std3__45__cpo3endE
	.align		8
        /*0028*/ 	.dword	_ZN40_INTERNAL_d48141f1_4_k_cu_a29425b5_141804cuda3std3__45__cpo6cbeginE
	.align		8
        /*0030*/ 	.dword	_ZN40_INTERNAL_d48141f1_4_k_cu_a29425b5_141804cuda3std3__45__cpo4cendE
	.align		8
        /*0038*/ 	.dword	_ZN40_INTERNAL_d48141f1_4_k_cu_a29425b5_141804cuda3std3__442_GLOBAL__N__d48141f1_4_k_cu_a29425b5_141806ignoreE
	.align		8
        /*0040*/ 	.dword	_ZN40_INTERNAL_d48141f1_4_k_cu_a29425b5_141804cuda3std3__419piecewise_constructE
	.align		8
        /*0048*/ 	.dword	_ZN40_INTERNAL_d48141f1_4_k_cu_a29425b5_141804cuda3std3__48in_placeE
	.align		8
        /*0050*/ 	.dword	_ZN40_INTERNAL_d48141f1_4_k_cu_a29425b5_141804cuda3std6ranges3__45__cpo4swapE
	.align		8
        /*0058*/ 	.dword	_ZN40_INTERNAL_d48141f1_4_k_cu_a29425b5_141804cuda3std6ranges3__45__cpo9iter_moveE
	.align		8
        /*0060*/ 	.dword	_ZN40_INTERNAL_d48141f1_4_k_cu_a29425b5_141804cute7productE
	.align		8
        /*0068*/ 	.dword	_ZN40_INTERNAL_d48141f1_4_k_cu_a29425b5_141804cute1_E
	.align		8
        /*0070*/ 	.dword	$str$25
	.align		8
        /*0078*/ 	.dword	$str$26
	.align		8
        /*0080*/ 	.dword	$str$27
	.align		8
        /*0088*/ 	.dword	$str$28


//--------------------- .text._ZN7cutlass13device_kernelINS_4gemm6kernel13GemmUniversalIN4cute5tupleIJiiiiEEENS1_10collective13CollectiveMmaINS1_35MainloopSm100TmaUmmaWarpSpecializedILi2ELi2ELi4ENS5_IJNS4_1CILi1EEESB_SB_EEEEENS5_IJNSA_ILi64EEENSA_ILi224EEENSA_ILi128EEEEEENS_10bfloat16_tENS5_IJlSB_lEEESI_SJ_NS4_8TiledMMAINS4_8MMA_AtomIJNS4_20SM100_MMA_F16BF16_SSISI_SI_fLi64ELi224ELNS4_4UMMA5MajorE0ELSO_0ELNSN_7ScaleInE0ELSP_0EEEEEENS4_6LayoutISC_NS5_IJNSA_ILi0EEEST_ST_EEEEENS5_IJNS4_10UnderscoreESW_SW_EEEEENS4_13SM90_TMA_LOADENS4_14ComposedLayoutINS4_7SwizzleILi3ELi4ELi3EEENS4_18smem_ptr_flag_bitsILi16EEENSS_INS5_IJNSA_ILi8EEESE_EEENS5_IJSE_SB_EEEEEEEvNS4_8identityESZ_S19_vS1A_EENS_8epilogue10collective18CollectiveEpilogueINS1C_23Sm100TmaWarpSpecializedILi2ELi1ELi112ELb1ELb0EEEJSH_NS5_IJNSS_ISE_SB_EENSS_ISF_SB_EEEEESI_SJ_SI_SJ_NS1C_6fusion15FusionCallbacksIS1G_NS1K_17LinearCombinationISI_fSI_fLNS_15FloatRoundStyleE2EEESH_S1J_JEEENS4_5SM1004TMEM4LOAD26SM100_TMEM_LOAD_16dp256b4xESZ_NS10_INS11_ILi2ELi4ELi3EEES14_NSS_INS5_IJS15_NSA_ILi32EEEEEENS5_IJS1V_SB_EEEEEEENS4_17SM75_U32x4_LDSM_NENS4_14SM90_TMA_STOREES1Z_NS4_17SM90_U32x4_STSM_NENS4_39AutoVectorizingCopyWithAssumedAlignmentILi128EEEEEEvvEEEEvNT_6ParamsE --------------------------
	.section	.text._ZN7cutlass13device_kernelINS_4gemm6kernel13GemmUniversalIN4cute5tupleIJiiiiEEENS1_10collective13CollectiveMmaINS1_35MainloopSm100TmaUmmaWarpSpecializedILi2ELi2ELi4ENS5_IJNS4_1CILi1EEESB_SB_EEEEENS5_IJNSA_ILi64EEENSA_ILi224EEENSA_ILi128EEEEEENS_10bfloat16_tENS5_IJlSB_lEEESI_SJ_NS4_8TiledMMAINS4_8MMA_AtomIJNS4_20SM100_MMA_F16BF16_SSISI_SI_fLi64ELi224ELNS4_4UMMA5MajorE0ELSO_0ELNSN_7ScaleInE0ELSP_0EEEEEENS4_6LayoutISC_NS5_IJNSA_ILi0EEEST_ST_EEEEENS5_IJNS4_10UnderscoreESW_SW_EEEEENS4_13SM90_TMA_LOADENS4_14ComposedLayoutINS4_7SwizzleILi3ELi4ELi3EEENS4_18smem_ptr_flag_bitsILi16EEENSS_INS5_IJNSA_ILi8EEESE_EEENS5_IJSE_SB_EEEEEEEvNS4_8identityESZ_S19_vS1A_EENS_8epilogue10collective18CollectiveEpilogueINS1C_23Sm100TmaWarpSpecializedILi2ELi1ELi112ELb1ELb0EEEJSH_NS5_IJNSS_ISE_SB_EENSS_ISF_SB_EEEEESI_SJ_SI_SJ_NS1C_6fusion15FusionCallbacksIS1G_NS1K_17LinearCombinationISI_fSI_fLNS_15FloatRoundStyleE2EEESH_S1J_JEEENS4_5SM1004TMEM4LOAD26SM100_TMEM_LOAD_16dp256b4xESZ_NS10_INS11_ILi2ELi4ELi3EEES14_NSS_INS5_IJS15_NSA_ILi32EEEEEENS5_IJS1V_SB_EEEEEEENS4_17SM75_U32x4_LDSM_NENS4_14SM90_TMA_STOREES1Z_NS4_17SM90_U32x4_STSM_NENS4_39AutoVectorizingCopyWithAssumedAlignmentILi128EEEEEEvvEEEEvNT_6ParamsE,"ax",@progbits
	.align	128
.text._ZN7cutlass13device_kernelINS_4gemm6kernel13GemmUniversalIN4cute5tupleIJiiiiEEENS1_10collective13CollectiveMmaINS1_35MainloopSm100TmaUmmaWarpSpecializedILi2ELi2ELi4ENS5_IJNS4_1CILi1EEESB_SB_EEEEENS5_IJNSA_ILi64EEENSA_ILi224EEENSA_ILi128EEEEEENS_10bfloat16_tENS5_IJlSB_lEEESI_SJ_NS4_8TiledMMAINS4_8MMA_AtomIJNS4_20SM100_MMA_F16BF16_SSISI_SI_fLi64ELi224ELNS4_4UMMA5MajorE0ELSO_0ELNSN_7ScaleInE0ELSP_0EEEEEENS4_6LayoutISC_NS5_IJNSA_ILi0EEEST_ST_EEEEENS5_IJNS4_10UnderscoreESW_SW_EEEEENS4_13SM90_TMA_LOADENS4_14ComposedLayoutINS4_7SwizzleILi3ELi4ELi3EEENS4_18smem_ptr_flag_bitsILi16EEENSS_INS5_IJNSA_ILi8EEESE_EEENS5_IJSE_SB_EEEEEEEvNS4_8identityESZ_S19_vS1A_EENS_8epilogue10collective18CollectiveEpilogueINS1C_23Sm100TmaWarpSpecializedILi2ELi1ELi112ELb1ELb0EEEJSH_NS5_IJNSS_ISE_SB_EENSS_ISF_SB_EEEEESI_SJ_SI_SJ_NS1C_6fusion15FusionCallbacksIS1G_NS1K_17LinearCombinationISI_fSI_fLNS_15FloatRoundStyleE2EEESH_S1J_JEEENS4_5SM1004TMEM4LOAD26SM100_TMEM_LOAD_16dp256b4xESZ_NS10_INS11_ILi2ELi4ELi3EEES14_NSS_INS5_IJS15_NSA_ILi32EEEEEENS5_IJS1V_SB_EEEEEEENS4_17SM75_U32x4_LDSM_NENS4_14SM90_TMA_STOREES1Z_NS4_17SM90_U32x4_STSM_NENS4_39AutoVectorizingCopyWithAssumedAlignmentILi128EEEEEEvvEEEEvNT_6ParamsE:
        .type           _ZN7cutlass13device_kernelINS_4gemm6kernel13GemmUniversalIN4cute5tupleIJiiiiEEENS1_10collective13CollectiveMmaINS1_35MainloopSm100TmaUmmaWarpSpecializedILi2ELi2ELi4ENS5_IJNS4_1CILi1EEESB_SB_EEEEENS5_IJNSA_ILi64EEENSA_ILi224EEENSA_ILi128EEEEEENS_10bfloat16_tENS5_IJlSB_lEEESI_SJ_NS4_8TiledMMAINS4_8MMA_AtomIJNS4_20SM100_MMA_F16BF16_SSISI_SI_fLi64ELi224ELNS4_4UMMA5MajorE0ELSO_0ELNSN_7ScaleInE0ELSP_0EEEEEENS4_6LayoutISC_NS5_IJNSA_ILi0EEEST_ST_EEEEENS5_IJNS4_10UnderscoreESW_SW_EEEEENS4_13SM90_TMA_LOADENS4_14ComposedLayoutINS4_7SwizzleILi3ELi4ELi3EEENS4_18smem_ptr_flag_bitsILi16EEENSS_INS5_IJNSA_ILi8EEESE_EEENS5_IJSE_SB_EEEEEEEvNS4_8identityESZ_S19_vS1A_EENS_8epilogue10collective18CollectiveEpilogueINS1C_23Sm100TmaWarpSpecializedILi2ELi1ELi112ELb1ELb0EEEJSH_NS5_IJNSS_ISE_SB_EENSS_ISF_SB_EEEEESI_SJ_SI_SJ_NS1C_6fusion15FusionCallbacksIS1G_NS1K_17LinearCombinationISI_fSI_fLNS_15FloatRoundStyleE2EEESH_S1J_JEEENS4_5SM1004TMEM4LOAD26SM100_TMEM_LOAD_16dp256b4xESZ_NS10_INS11_ILi2ELi4ELi3EEES14_NSS_INS5_IJS15_NSA_ILi32EEEEEENS5_IJS1V_SB_EEEEEEENS4_17SM75_U32x4_LDSM_NENS4_14SM90_TMA_STOREES1Z_NS4_17SM90_U32x4_STSM_NENS4_39AutoVectorizingCopyWithAssumedAlignmentILi128EEEEEEvvEEEEvNT_6ParamsE,@function
        .size           _ZN7cutlass13device_kernelINS_4gemm6kernel13GemmUniversalIN4cute5tupleIJiiiiEEENS1_10collective13CollectiveMmaINS1_35MainloopSm100TmaUmmaWarpSpecializedILi2ELi2ELi4ENS5_IJNS4_1CILi1EEESB_SB_EEEEENS5_IJNSA_ILi64EEENSA_ILi224EEENSA_ILi128EEEEEENS_10bfloat16_tENS5_IJlSB_lEEESI_SJ_NS4_8TiledMMAINS4_8MMA_AtomIJNS4_20SM100_MMA_F16BF16_SSISI_SI_fLi64ELi224ELNS4_4UMMA5MajorE0ELSO_0ELNSN_7ScaleInE0ELSP_0EEEEEENS4_6LayoutISC_NS5_IJNSA_ILi0EEEST_ST_EEEEENS5_IJNS4_10UnderscoreESW_SW_EEEEENS4_13SM90_TMA_LOADENS4_14ComposedLayoutINS4_7SwizzleILi3ELi4ELi3EEENS4_18smem_ptr_flag_bitsILi16EEENSS_INS5_IJNSA_ILi8EEESE_EEENS5_IJSE_SB_EEEEEEEvNS4_8identityESZ_S19_vS1A_EENS_8epilogue10collective18CollectiveEpilogueINS1C_23Sm100TmaWarpSpecializedILi2ELi1ELi112ELb1ELb0EEEJSH_NS5_IJNSS_ISE_SB_EENSS_ISF_SB_EEEEESI_SJ_SI_SJ_NS1C_6fusion15FusionCallbacksIS1G_NS1K_17LinearCombinationISI_fSI_fLNS_15FloatRoundStyleE2EEESH_S1J_JEEENS4_5SM1004TMEM4LOAD26SM100_TMEM_LOAD_16dp256b4xESZ_NS10_INS11_ILi2ELi4ELi3EEES14_NSS_INS5_IJS15_NSA_ILi32EEEEEENS5_IJS1V_SB_EEEEEEENS4_17SM75_U32x4_LDSM_NENS4_14SM90_TMA_STOREES1Z_NS4_17SM90_U32x4_STSM_NENS4_39AutoVectorizingCopyWithAssumedAlignmentILi128EEEEEEvvEEEEvNT_6ParamsE,(.L_x_138 - _ZN7cutlass13device_kernelINS_4gemm6kernel13GemmUniversalIN4cute5tupleIJiiiiEEENS1_10collective13CollectiveMmaINS1_35MainloopSm100TmaUmmaWarpSpecializedILi2ELi2ELi4ENS5_IJNS4_1CILi1EEESB_SB_EEEEENS5_IJNSA_ILi64EEENSA_ILi224EEENSA_ILi128EEEEEENS_10bfloat16_tENS5_IJlSB_lEEESI_SJ_NS4_8TiledMMAINS4_8MMA_AtomIJNS4_20SM100_MMA_F16BF16_SSISI_SI_fLi64ELi224ELNS4_4UMMA5MajorE0ELSO_0ELNSN_7ScaleInE0ELSP_0EEEEEENS4_6LayoutISC_NS5_IJNSA_ILi0EEEST_ST_EEEEENS5_IJNS4_10UnderscoreESW_SW_EEEEENS4_13SM90_TMA_LOADENS4_14ComposedLayoutINS4_7SwizzleILi3ELi4ELi3EEENS4_18smem_ptr_flag_bitsILi16EEENSS_INS5_IJNSA_ILi8EEESE_EEENS5_IJSE_SB_EEEEEEEvNS4_8identityESZ_S19_vS1A_EENS_8epilogue10collective18CollectiveEpilogueINS1C_23Sm100TmaWarpSpecializedILi2ELi1ELi112ELb1ELb0EEEJSH_NS5_IJNSS_ISE_SB_EENSS_ISF_SB_EEEEESI_SJ_SI_SJ_NS1C_6fusion15FusionCallbacksIS1G_NS1K_17LinearCombinationISI_fSI_fLNS_15FloatRoundStyleE2EEESH_S1J_JEEENS4_5SM1004TMEM4LOAD26SM100_TMEM_LOAD_16dp256b4xESZ_NS10_INS11_ILi2ELi4ELi3EEES14_NSS_INS5_IJS15_NSA_ILi32EEEEEENS5_IJS1V_SB_EEEEEEENS4_17SM75_U32x4_LDSM_NENS4_14SM90_TMA_STOREES1Z_NS4_17SM90_U32x4_STSM_NENS4_39AutoVectorizingCopyWithAssumedAlignmentILi128EEEEEEvvEEEEvNT_6ParamsE)
        .other          _ZN7cutlass13device_kernelINS_4gemm6kernel13GemmUniversalIN4cute5tupleIJiiiiEEENS1_10collective13CollectiveMmaINS1_35MainloopSm100TmaUmmaWarpSpecializedILi2ELi2ELi4ENS5_IJNS4_1CILi1EEESB_SB_EEEEENS5_IJNSA_ILi64EEENSA_ILi224EEENSA_ILi128EEEEEENS_10bfloat16_tENS5_IJlSB_lEEESI_SJ_NS4_8TiledMMAINS4_8MMA_AtomIJNS4_20SM100_MMA_F16BF16_SSISI_SI_fLi64ELi224ELNS4_4UMMA5MajorE0ELSO_0ELNSN_7ScaleInE0ELSP_0EEEEEENS4_6LayoutISC_NS5_IJNSA_ILi0EEEST_ST_EEEEENS5_IJNS4_10UnderscoreESW_SW_EEEEENS4_13SM90_TMA_LOADENS4_14ComposedLayoutINS4_7SwizzleILi3ELi4ELi3EEENS4_18smem_ptr_flag_bitsILi16EEENSS_INS5_IJNSA_ILi8EEESE_EEENS5_IJSE_SB_EEEEEEEvNS4_8identityESZ_S19_vS1A_EENS_8epilogue10collective18CollectiveEpilogueINS1C_23Sm100TmaWarpSpecializedILi2ELi1ELi112ELb1ELb0EEEJSH_NS5_IJNSS_ISE_SB_EENSS_ISF_SB_EEEEESI_SJ_SI_SJ_NS1C_6fusion15FusionCallbacksIS1G_NS1K_17LinearCombinationISI_fSI_fLNS_15FloatRoundStyleE2EEESH_S1J_JEEENS4_5SM1004TMEM4LOAD26SM100_TMEM_LOAD_16dp256b4xESZ_NS10_INS11_ILi2ELi4ELi3EEES14_NSS_INS5_IJS15_NSA_ILi32EEEEEENS5_IJS1V_SB_EEEEEEENS4_17SM75_U32x4_LDSM_NENS4_14SM90_TMA_STOREES1Z_NS4_17SM90_U32x4_STSM_NENS4_39AutoVectorizingCopyWithAssumedAlignmentILi128EEEEEEvvEEEEvNT_6ParamsE,@"STO_CUDA_ENTRY STV_DEFAULT"
_ZN7cutlass13device_kernelINS_4gemm6kernel13GemmUniversalIN4cute5tupleIJiiiiEEENS1_10collective13CollectiveMmaINS1_35MainloopSm100TmaUmmaWarpSpecializedILi2ELi2ELi4ENS5_IJNS4_1CILi1EEESB_SB_EEEEENS5_IJNSA_ILi64EEENSA_ILi224EEENSA_ILi128EEEEEENS_10bfloat16_tENS5_IJlSB_lEEESI_SJ_NS4_8TiledMMAINS4_8MMA_AtomIJNS4_20SM100_MMA_F16BF16_SSISI_SI_fLi64ELi224ELNS4_4UMMA5MajorE0ELSO_0ELNSN_7ScaleInE0ELSP_0EEEEEENS4_6LayoutISC_NS5_IJNSA_ILi0EEEST_ST_EEEEENS5_IJNS4_10UnderscoreESW_SW_EEEEENS4_13SM90_TMA_LOADENS4_14ComposedLayoutINS4_7SwizzleILi3ELi4ELi3EEENS4_18smem_ptr_flag_bitsILi16EEENSS_INS5_IJNSA_ILi8EEESE_EEENS5_IJSE_SB_EEEEEEEvNS4_8identityESZ_S19_vS1A_EENS_8epilogue10collective18CollectiveEpilogueINS1C_23Sm100TmaWarpSpecializedILi2ELi1ELi112ELb1ELb0EEEJSH_NS5_IJNSS_ISE_SB_EENSS_ISF_SB_EEEEESI_SJ_SI_SJ_NS1C_6fusion15FusionCallbacksIS1G_NS1K_17LinearCombinationISI_fSI_fLNS_15FloatRoundStyleE2EEESH_S1J_JEEENS4_5SM1004TMEM4LOAD26SM100_TMEM_LOAD_16dp256b4xESZ_NS10_INS11_ILi2ELi4ELi3EEES14_NSS_INS5_IJS15_NSA_ILi32EEEEEENS5_IJS1V_SB_EEEEEEENS4_17SM75_U32x4_LDSM_NENS4_14SM90_TMA_STOREES1Z_NS4_17SM90_U32x4_STSM_NENS4_39AutoVectorizingCopyWithAssumedAlignmentILi128EEEEEEvvEEEEvNT_6ParamsE:
[----:B------:R-:W1:Y:S01]  /*0000*/  LDC R1, c[0x0][0x37c] ;  /* 0x0000df00ff017b82 */ /* 0x000e620000000800 */
[----:B------:R-:W2:Y:S01]  /*0010*/  S2R R2, SR_TID.X ;  /* 0x0000000000027919 */ /* 0x000ea20000002100 */
[----:B------:R-:W3:Y:S01]  /*0020*/  LDCU.64 UR8, c[0x0][0x890] ;  /* 0x00011200ff0877ac */ /* 0x000ee20008000a00 */
[----:B------:R-:W-:Y:S02]  /*0030*/  PRMT R234, RZ, 0x7610, R234 ;  /* 0x00007610ffea7816 */ /* 0x000fe400000000ea */
[----:B------:R-:W-:Y:S01]  /*0040*/  ELECT P3, URZ, PT ;  /* 0x0000000000ff782f */ /* 0x000fe20003860000 */
[----:B---3--:R-:W-:-:S04]  /*0050*/  UISETP.NE.U32.AND UP0, UPT, UR8, URZ, UPT ;  /* 0x000000ff0800728c */ /* 0x008fc8000bf05070 */
[----:B------:R-:W-:Y:S01]  /*0060*/  UISETP.NE.AND.EX UP0, UPT, UR9, URZ, UPT, UP0 ;  /* 0x000000ff0900728c */ /* 0x000fe2000bf05300 */
[----:B--2---:R-:W-:-:S05]  /*0070*/  SHF.R.U32.HI R235, RZ, 0x5, R2 ;  /* 0x00000005ffeb7819 */ /* 0x004fca0000011602 */
[----:B------:R-:W2:Y:S02]  /*0080*/  SHFL.IDX PT, R0, R235, RZ, 0x1f ;  /* 0x00001fffeb007589 */ /* 0x000ea400000e0000 */
[----:B--2---:R-:W-:Y:S01]  /*0090*/  R2UR UR18, R0 ;  /* 0x00000000001272ca */ /* 0x004fe200000e0000 */
[----:B-1----:R-:W-:-:S14]  /*00a0*/  BRA.U UP0, `(.L_x_0) ;  /* 0x0000000100307547 */ /* 0x002fdc000b800000 */
[----:B------:R-:W1:Y:S02]  /*00b0*/  LDCU.64 UR4, c[0x0][0x888] ;  /* 0x00011100ff0477ac */ /* 0x000e640008000a00 */
[----:B-1----:R-:W-:-:S04]  /*00c0*/  UISETP.NE.U32.AND UP0, UPT, UR4, URZ, UPT ;  /* 0x000000ff0400728c */ /* 0x002fc8000bf05070 */
[----:B------:R-:W-:-:S09]  /*00d0*/  UISETP.NE.AND.EX UP0, UPT, UR5, URZ, UPT, UP0 ;  /* 0x000000ff0500728c */ /* 0x000fd2000bf05300 */
[----:B------:R-:W-:Y:S05]  /*00e0*/  BRA.U !UP0, `(.L_x_1) ;  /* 0x0000000108147547 */ /* 0x000fea000b800000 */
[----:B------:R-:W1:Y:S01]  /*00f0*/  LDC.64 R4, c[0x0][0x888] ;  /* 0x00022200ff047b82 */ /* 0x000e620000000a00 */
[----:B------:R-:W1:Y:S02]  /*0100*/  LDCU.64 UR4, c[0x0][0x358] ;  /* 0x00006b00ff0477ac */ /* 0x000e640008000a00 */
[----:B-1----:R1:W5:Y:S01]  /*0110*/  LDG.E R121, desc[UR4][R4.64] ;  /* 0x0000000404797981 */ /* 0x002362000c1e1900 */
[----:B------:R-:W-:Y:S01]  /*0120*/  HFMA2 R234, -RZ, RZ, 0, 5.9604644775390625e-08 ;  /* 0x00000001ffea7431 */ /* 0x000fe200000001ff */
[----:B------:R-:W-:Y:S05]  /*0130*/  BRA `(.L_x_0) ;  /* 0x00000000000c7947 */ /* 0x000fea0003800000 */
.L_x_1:
[----:B------:R-:W1:Y:S01]  /*0140*/  LDCU UR4, c[0x0][0x880] ;  /* 0x00011000ff0477ac */ /* 0x000e620008000800 */
[----:B------:R-:W-:Y:S01]  /*0150*/  HFMA2 R234, -RZ, RZ, 0, 5.9604644775390625e-08 ;  /* 0x00000001ffea7431 */ /* 0x000fe200000001ff */
[----:B-1----:R-:W-:-:S07]  /*0160*/  MOV R121, UR4 ;  /* 0x0000000400797c02 */ /* 0x002fce0008000f00 */
.L_x_0:
[----:B------:R-:W2:Y:S02]  /*0170*/  LDCU.64 UR4, c[0x0][0x8b0] ;  /* 0x00011600ff0477ac */ /* 0x000ea40008000a00 */
[----:B--2---:R-:W-:-:S04]  /*0180*/  UISETP.NE.U32.AND UP0, UPT, UR4, URZ, UPT ;  /* 0x000000ff0400728c */ /* 0x004fc8000bf05070 */
[----:B------:R-:W-:-:S09]  /*0190*/  UISETP.NE.AND.EX UP0, UPT, UR5, URZ, UPT, UP0 ;  /* 0x000000ff0500728c */ /* 0x000fd2000bf05300 */
[----:B------:R-:W-:Y:S05]  /*01a0*/  BRA.U UP0, `(.L_x_2) ;  /* 0x0000000100287547 */ /* 0x000fea000b800000 */
[----:B------:R-:W2:Y:S02]  /*01b0*/  LDCU.64 UR4, c[0x0][0x8a8] ;  /* 0x00011500ff0477ac */ /* 0x000ea40008000a00 */
[----:B--2---:R-:W-:-:S04]  /*01c0*/  UISETP.NE.U32.AND UP0, UPT, UR4, URZ, UPT ;  /* 0x000000ff0400728c */ /* 0x004fc8000bf05070 */
[----:B------:R-:W-:-:S09]  /*01d0*/  UISETP.NE.AND.EX UP0, UPT, UR5, URZ, UPT, UP0 ;  /* 0x000000ff0500728c */ /* 0x000fd2000bf05300 */
[----:B------:R-:W-:Y:S05]  /*01e0*/  BRA.U !UP0, `(.L_x_3) ;  /* 0x0000000108107547 */ /* 0x000fea000b800000 */
[----:B-1----:R-:W1:Y:S01]  /*01f0*/  LDC.64 R4, c[0x0][0x8a8] ;  /* 0x00022a00ff047b82 */ /* 0x002e620000000a00 */
[----:B------:R-:W1:Y:S02]  /*0200*/  LDCU.64 UR4, c[0x0][0x358] ;  /* 0x00006b00ff0477ac */ /* 0x000e640008000a00 */
[----:B-1----:R2:W5:Y:S01]  /*0210*/  LDG.E R120, desc[UR4][R4.64] ;  /* 0x0000000404787981 */ /* 0x002562000c1e1900 */
[----:B------:R-:W-:Y:S05]  /*0220*/  BRA `(.L_x_2) ;  /* 0x0000000000087947 */ /* 0x000fea0003800000 */
.L_x_3:
[----:B------:R-:W2:Y:S02]  /*0230*/  LDCU UR4, c[0x0][0x8a0] ;  /* 0x00011400ff0477ac */ /* 0x000ea40008000800 */
[----:B--2---:R-:W-:Y:S02]  /*0240*/  MOV R120, UR4 ;  /* 0x0000000400787c02 */ /* 0x004fe40008000f00 */
.L_x_2:
[----:B-12---:R-:W-:Y:S01]  /*0250*/  IMAD.U32 R4, RZ, RZ, UR18 ;  /* 0x00000012ff047e24 */ /* 0x006fe2000f8e00ff */
[----:B------:R-:W-:Y:S04]  /*0260*/  BSSY.RECONVERGENT B0, `(.L_x_4) ;  /* 0x000000c000007945 */ /* 0x000fe80003800200 */
[C---:B------:R-:W-:Y:S02]  /*0270*/  ISETP.NE.OR P1, PT, R4.reuse, 0x1, !P3 ;  /* 0x000000010400780c */ /* 0x040fe40005f25670 */
[----:B------:R-:W-:-:S11]  /*0280*/  ISETP.NE.OR P0, PT, R4, 0x3, !P3 ;  /* 0x000000030400780c */ /* 0x000fd60005f05670 */
[----:B------:R-:W-:Y:S05]  /*0290*/  @P1 BRA `(.L_x_5) ;  /* 0x0000000000201947 */ /* 0x000fea0003800000 */
[----:B------:R-:W1:Y:S02]  /*02a0*/  LDCU.64 UR4, c[0x0][0x348] ;  /* 0x00006900ff0477ac */ /* 0x000e640008000a00 */
[----:B-1----:R-:W-:Y:S02]  /*02b0*/  UIADD3 UR6, UP1, UPT, UR4, 0x80, URZ ;  /* 0x0000008004067890 */ /* 0x002fe4000ff3e0ff */
[----:B------:R-:W-:Y:S02]  /*02c0*/  UIADD3 UR4, UP0, UPT, UR4, 0x180, URZ ;  /* 0x0000018004047890 */ /* 0x000fe4000ff1e0ff */
[----:B------:R-:W-:Y:S02]  /*02d0*/  UIADD3.X UR7, UPT, UPT, URZ, UR5, URZ, UP1, !UPT ;  /* 0x00000005ff077290 */ /* 0x000fe40008ffe4ff */
[----:B------:R-:W-:-:S07]  /*02e0*/  UIADD3.X UR5, UPT, UPT, URZ, UR5, URZ, UP0, !UPT ;  /* 0x00000005ff057290 */ /* 0x000fce00087fe4ff */
[----:B------:R1:W-:Y:S02]  /*02f0*/  UTMACCTL.PF [UR6] ;  /* 0x00000000060079b9 */ /* 0x0003e40008040000 */
[----:B------:R1:W-:Y:S02]  /*0300*/  UTMACCTL.PF [UR4] ;  /* 0x00000000040079b9 */ /* 0x0003e40008040000 */
[----:B-1----:R-:W-:Y:S01]  /*0310*/  NOP ;  /* 0x0000000000007918 */ /* 0x002fe20000000000 */
.L_x_5:
[----:B------:R-:W-:Y:S05]  /*0320*/  BSYNC.RECONVERGENT B0 ;  /* 0x0000000000007941 */ /* 0x000fea0003800200 */
.L_x_4:
[----:B------:R-:W-:Y:S04]  /*0330*/  BSSY.RECONVERGENT B0, `(.L_x_6) ;  /* 0x000000a000007945 */ /* 0x000fe80003800200 */
        /* <DEDUP_REMOVED lines=9> */
.L_x_7:
[----:B------:R-:W-:Y:S05]  /*03d0*/  BSYNC.RECONVERGENT B0 ;  /* 0x0000000000007941 */ /* 0x000fea0003800200 */
.L_x_6:
[----:B------:R-:W1:Y:S01]  /*03e0*/  LDCU.64 UR4, c[0x0][0x888] ;  /* 0x00011100ff0477ac */ /* 0x000e620008000a00 */
[----:B------:R-:W-:Y:S02]  /*03f0*/  UISETP.EQ.U32.AND UP1, UPT, UR8, URZ, UPT ;  /* 0x000000ff0800728c */ /* 0x000fe4000bf22070 */
[----:B------:R-:W-:Y:S02]  /*0400*/  UPLOP3.LUT UP3, UPT, UPT, UPT, UPT, 0x80, 0x8 ;  /* 0x000000000008789c */ /* 0x000fe40003f6f070 */
[----:B-1----:R-:W-:-:S04]  /*0410*/  UISETP.NE.U32.AND UP0, UPT, UR4, URZ, UPT ;  /* 0x000000ff0400728c */ /* 0x002fc8000bf05070 */
[----:B------:R-:W-:-:S04]  /*0420*/  UISETP.NE.AND.EX UP2, UPT, UR5, URZ, UPT, UP0 ;  /* 0x000000ff0500728c */ /* 0x000fc8000bf45300 */
[----:B------:R-:W-:-:S04]  /*0430*/  UISETP.EQ.OR.EX UP4, UPT, UR9, URZ, !UP2, UP1 ;  /* 0x000000ff0900728c */ /* 0x000fc8000d782710 */
[----:B------:R-:W-:-:S06]  /*0440*/  UP2UR UR4, UPR, URZ, 0x10 ;  /* 0x00000010ff047883 */ /* 0x000fcc0008000000 */
[----:B------:R-:W-:Y:S01]  /*0450*/  MOV R236, UR4 ;  /* 0x0000000400ec7c02 */ /* 0x000fe20008000f00 */
[----:B------:R-:W-:Y:S06]  /*0460*/  BRA.U !UP4, `(.L_x_8) ;  /* 0x000000010c207547 */ /* 0x000fec000b800000 */
[----:B------:R-:W-:Y:S01]  /*0470*/  UISETP.NE.U32.AND UP1, UPT, UR8, URZ, UPT ;  /* 0x000000ff0800728c */ /* 0x000fe2000bf25070 */
[----:B-----5:R-:W-:Y:S01]  /*0480*/  FSETP.NEU.AND P0, PT, R121, RZ, PT ;  /* 0x000000ff7900720b */ /* 0x020fe20003f0d000 */
[----:B------:R-:W-:Y:S02]  /*0490*/  USEL UR4, URZ, 0xffffffff, UP2 ;  /* 0xffffffffff047887 */ /* 0x000fe40009000000 */
[----:B------:R-:W-:-:S10]  /*04a0*/  UISETP.NE.AND.EX UP1, UPT, UR9, URZ, UPT, UP1 ;  /* 0x000000ff0900728c */ /* 0x000fd4000bf25310 */
[----:B------:R-:W-:Y:S01]  /*04b0*/  VOTEU.ANY UP0, P0 ;  /* 0x0000000000ff7886 */ /* 0x000fe20000000100 */
[----:B------:R-:W-:-:S04]  /*04c0*/  @!UP1 USEL UR4, URZ, 0xffffffff, UP0 ;  /* 0xffffffffff049887 */ /* 0x000fc80008000000 */
[----:B------:R-:W-:-:S04]  /*04d0*/  ULOP3.LUT UR4, UR4, 0x1, URZ, 0xc0, !UPT ;  /* 0x0000000104047892 */ /* 0x000fc8000f8ec0ff */
[----:B------:R-:W-:-:S11]  /*04e0*/  UISETP.NE.U32.AND UP3, UPT, UR4, 0x1, UPT ;  /* 0x000000010400788c */ /* 0x000fd6000bf65070 */
.L_x_8:
[----:B------:R-:W1:Y:S01]  /*04f0*/  SHFL.IDX PT, R0, R235, RZ, 0x1f ;  /* 0x00001fffeb007589 */ /* 0x000e6200000e0000 */
[----:B------:R-:W-:-:S04]  /*0500*/  UISETP.NE.AND UP0, UPT, UR18, 0x2, UPT ;  /* 0x000000021200788c */ /* 0x000fc8000bf05270 */
[----:B------:R-:W-:Y:S01]  /*0510*/  USEL UR53, URZ, 0x1, UP0 ;  /* 0x00000001ff357887 */ /* 0x000fe20008000000 */
[----:B-1----:R-:W-:-:S13]  /*0520*/  ISETP.NE.AND P0, PT, R0, RZ, PT ;  /* 0x000000ff0000720c */ /* 0x002fda0003f05270 */
[----:B------:R-:W-:Y:S05]  /*0530*/  @P0 BRA `(.L_x_9) ;  /* 0x0000000000380947 */ /* 0x000fea0003800000 */
[----:B------:R-:W1:Y:S01]  /*0540*/  S2UR UR4, SR_CgaCtaId ;  /* 0x00000000000479c3 */ /* 0x000e620000008800 */
[----:B------:R-:W-:Y:S01]  /*0550*/  UMOV UR5, 0x400 ;  /* 0x0000040000057882 */ /* 0x000fe20000000000 */
[----:B------:R-:W-:Y:S01]  /*0560*/  UMOV UR6, 0x1 ;  /* 0x0000000100067882 */ /* 0x000fe20000000000 */
[----:B------:R-:W-:Y:S01]  /*0570*/  ELECT P0, URZ, PT ;  /* 0x0000000000ff782f */ /* 0x000fe20003800000 */
[----:B------:R-:W-:-:S04]  /*0580*/  UIADD3 UR6, UPT, UPT, -UR6, 0x100000, URZ ;  /* 0x0010000006067890 */ /* 0x000fc8000fffe1ff */
[----:B------:R-:W-:Y:S02]  /*0590*/  USHF.L.U32 UR7, UR6, 0xb, URZ ;  /* 0x0000000b06077899 */ /* 0x000fe400080006ff */
[----:B------:R-:W-:Y:S02]  /*05a0*/  USHF.L.U32 UR6, UR6, 0x1, URZ ;  /* 0x0000000106067899 */ /* 0x000fe400080006ff */
[----:B-1----:R-:W-:Y:S01]  /*05b0*/  ULEA UR4, UR4, UR5, 0x18 ;  /* 0x0000000504047291 */ /* 0x002fe2000f8ec0ff */
[----:B------:R-:W1:Y:S11]  /*05c0*/  FENCE.VIEW.ASYNC.S ;  /* 0x00000000000073c6 */ /* 0x000e760000000000 */
[----:B-1----:R1:W2:Y:S01]  /*05d0*/  SYNCS.EXCH.64 URZ, [UR4], UR6 ;  /* 0x0000000604ff75b2 */ /* 0x0022a20008000100 */
[----:B------:R1:W3:Y:S01]  /*05e0*/  SYNCS.EXCH.64 URZ, [UR4+0x10], UR6 ;  /* 0x0000100604ff75b2 */ /* 0x0002e20008000100 */
[----:B------:R1:W4:Y:S01]  /*05f0*/  SYNCS.EXCH.64 URZ, [UR4+0x8], UR6 ;  /* 0x0000080604ff75b2 */ /* 0x0003220008000100 */
[----:B------:R1:W1:Y:S01]  /*0600*/  SYNCS.EXCH.64 URZ, [UR4+0x18], UR6 ;  /* 0x0000180604ff75b2 */ /* 0x0002620008000100 */
[----:B------:R-:W-:Y:S01]  /*0610*/  NOP ;  /* 0x0000000000007918 */ /* 0x000fe20000000000 */
.L_x_9:
[----:B------:R-:W2:Y:S01]  /*0620*/  SHFL.IDX PT, R0, R235, RZ, 0x1f ;  /* 0x00001fffeb007589 */ /* 0x000ea200000e0000 */
[----:B------:R-:W-:Y:S01]  /*0630*/  NOP ;  /* 0x0000000000007918 */ /* 0x000fe20000000000 */
[----:B--2---:R-:W-:-:S13]  /*0640*/  ISETP.NE.AND P0, PT, R0, 0x1, PT ;  /* 0x000000010000780c */ /* 0x004fda0003f05270 */
[----:B------:R-:W-:Y:S05]  /*0650*/  @P0 BRA `(.L_x_10) ;  /* 0x0000000000480947 */ /* 0x000fea0003800000 */
[----:B-1----:R-:W1:Y:S01]  /*0660*/  S2UR UR4, SR_CgaCtaId ;  /* 0x00000000000479c3 */ /* 0x002e620000008800 */
[----:B------:R-:W-:Y:S01]  /*0670*/  UMOV UR5, 0x400 ;  /* 0x0000040000057882 */ /* 0x000fe20000000000 */
[----:B------:R-:W-:Y:S01]  /*0680*/  UMOV UR8, 0x20 ;  /* 0x0000002000087882 */ /* 0x000fe20000000000 */
[----:B------:R-:W-:Y:S01]  /*0690*/  UMOV UR6, 0x80 ;  /* 0x0000008000067882 */ /* 0x000fe20000000000 */
[----:B------:R-:W-:-:S04]  /*06a0*/  UIADD3 UR8, UPT, UPT, -UR8, 0x100000, URZ ;  /* 0x0010000008087890 */ /* 0x000fc8000fffe1ff */
[----:B------:R-:W-:Y:S02]  /*06b0*/  USHF.L.U32 UR9, UR8, 0xb, URZ ;  /* 0x0000000b08097899 */ /* 0x000fe400080006ff */
[----:B------:R-:W-:Y:S02]  /*06c0*/  USHF.L.U32 UR8, UR8, 0x1, URZ ;  /* 0x0000000108087899 */ /* 0x000fe400080006ff */
[----:B------:R-:W-:-:S04]  /*06d0*/  UIADD3 UR6, UPT, UPT, -UR6, 0x100000, URZ ;  /* 0x0010000006067890 */ /* 0x000fc8000fffe1ff */
[----:B------:R-:W-:Y:S02]  /*06e0*/  USHF.L.U32 UR7, UR6, 0xb, URZ ;  /* 0x0000000b06077899 */ /* 0x000fe400080006ff */
[----:B------:R-:W-:Y:S01]  /*06f0*/  USHF.L.U32 UR6, UR6, 0x1, URZ ;  /* 0x0000000106067899 */ /* 0x000fe200080006ff */
[----:B------:R-:W-:Y:S01]  /*0700*/  ELECT P0, URZ, PT ;  /* 0x0000000000ff782f */ /* 0x000fe20003800000 */
[----:B-1----:R-:W-:Y:S01]  /*0710*/  ULEA UR4, UR4, UR5, 0x18 ;  /* 0x0000000504047291 */ /* 0x002fe2000f8ec0ff */
[----:B------:R-:W1:Y:S11]  /*0720*/  FENCE.VIEW.ASYNC.S ;  /* 0x00000000000073c6 */ /* 0x000e760000000000 */
[----:B-1----:R2:W1:Y:S01]  /*0730*/  SYNCS.EXCH.64 URZ, [UR4+0x20], UR8 ;  /* 0x0000200804ff75b2 */ /* 0x0024620008000100 */
[----:B------:R2:W1:Y:S01]  /*0740*/  SYNCS.EXCH.64 URZ, [UR4+0x30], UR6 ;  /* 0x0000300604ff75b2 */ /* 0x0004620008000100 */
[----:B------:R2:W1:Y:S01]  /*0750*/  SYNCS.EXCH.64 URZ, [UR4+0x28], UR8 ;  /* 0x0000280804ff75b2 */ /* 0x0004620008000100 */
[----:B------:R2:W1:Y:S02]  /*0760*/  SYNCS.EXCH.64 URZ, [UR4+0x38], UR6 ;  /* 0x0000380604ff75b2 */ /* 0x0004640008000100 */
[----:B--2---:R-:W-:Y:S01]  /*0770*/  NOP ;  /* 0x0000000000007918 */ /* 0x004fe20000000000 */
.L_x_10:
[----:B------:R-:W2:Y:S01]  /*0780*/  SHFL.IDX PT, R0, R235, RZ, 0x1f ;  /* 0x00001fffeb007589 */ /* 0x000ea200000e0000 */
[----:B------:R-:W-:Y:S01]  /*0790*/  NOP ;  /* 0x0000000000007918 */ /* 0x000fe20000000000 */
[----:B--2---:R-:W-:-:S13]  /*07a0*/  ISETP.NE.AND P0, PT, R0, 0x3, PT ;  /* 0x000000030000780c */ /* 0x004fda0003f05270 */
[----:B------:R-:W-:Y:S05]  /*07b0*/  @P0 BRA `(.L_x_11) ;  /* 0x0000000000300947 */ /* 0x000fea0003800000 */
[----:B-1----:R-:W1:Y:S01]  /*07c0*/  S2UR UR4, SR_CgaCtaId ;  /* 0x00000000000479c3 */ /* 0x002e620000008800 */
[----:B------:R-:W-:Y:S01]  /*07d0*/  UMOV UR6, 0x400 ;  /* 0x0000040000067882 */ /* 0x000fe20000000000 */
[----:B------:R-:W-:Y:S01]  /*07e0*/  UMOV UR5, 0x20 ;  /* 0x0000002000057882 */ /* 0x000fe20000000000 */
[----:B------:R-:W-:Y:S01]  /*07f0*/  ELECT P0, URZ, PT ;  /* 0x0000000000ff782f */ /* 0x000fe20003800000 */
[----:B-1----:R-:W-:Y:S02]  /*0800*/  ULEA UR6, UR4, UR6, 0x18 ;  /* 0x0000000604067291 */ /* 0x002fe4000f8ec0ff */
[----:B------:R-:W-:-:S04]  /*0810*/  UIADD3 UR4, UPT, UPT, -UR5, 0x100000, URZ ;  /* 0x0010000005047890 */ /* 0x000fc8000fffe1ff */
[----:B------:R-:W-:Y:S02]  /*0820*/  USHF.L.U32 UR5, UR4, 0xb, URZ ;  /* 0x0000000b04057899 */ /* 0x000fe400080006ff */
[----:B------:R-:W-:Y:S01]  /*0830*/  USHF.L.U32 UR4, UR4, 0x1, URZ ;  /* 0x0000000104047899 */ /* 0x000fe200080006ff */
[----:B------:R-:W1:Y:S11]  /*0840*/  FENCE.VIEW.ASYNC.S ;  /* 0x00000000000073c6 */ /* 0x000e760000000000 */
[----:B-1----:R2:W1:Y:S01]  /*0850*/  SYNCS.EXCH.64 URZ, [UR6+0x40], UR4 ;  /* 0x0000400406ff75b2 */ /* 0x0024620008000100 */
[----:B------:R2:W1:Y:S02]  /*0860*/  SYNCS.EXCH.64 URZ, [UR6+0x48], UR4 ;  /* 0x0000480406ff75b2 */ /* 0x0004640008000100 */
[----:B--2---:R-:W-:Y:S01]  /*0870*/  NOP ;  /* 0x0000000000007918 */ /* 0x004fe20000000000 */
.L_x_11:
[----:B------:R-:W2:Y:S01]  /*0880*/  SHFL.IDX PT, R0, R235, RZ, 0x1f ;  /* 0x00001fffeb007589 */ /* 0x000ea200000e0000 */
[----:B------:R-:W-:Y:S01]  /*0890*/  NOP ;  /* 0x0000000000007918 */ /* 0x000fe20000000000 */
[----:B--2---:R-:W-:-:S13]  /*08a0*/  ISETP.NE.AND P0, PT, R0, 0x4, PT ;  /* 0x000000040000780c */ /* 0x004fda0003f05270 */
[----:B------:R-:W-:Y:S05]  /*08b0*/  @P0 BRA `(.L_x_12) ;  /* 0x00000000004c0947 */ /* 0x000fea0003800000 */
[----:B-1----:R-:W1:Y:S01]  /*08c0*/  S2UR UR6, SR_CgaCtaId ;  /* 0x00000000000679c3 */ /* 0x002e620000008800 */
[----:B------:R-:W-:Y:S01]  /*08d0*/  UMOV UR4, 0x100 ;  /* 0x0000010000047882 */ /* 0x000fe20000000000 */
[----:B------:R-:W-:Y:S01]  /*08e0*/  UMOV UR5, 0x400 ;  /* 0x0000040000057882 */ /* 0x000fe20000000000 */
[----:B------:R-:W-:Y:S01]  /*08f0*/  USEL UR4, UR4, 0xe0, UP3 ;  /* 0x000000e004047887 */ /* 0x000fe20009800000 */
[----:B------:R-:W-:Y:S01]  /*0900*/  UMOV UR8, 0x1 ;  /* 0x0000000100087882 */ /* 0x000fe20000000000 */
[----:B------:R-:W-:Y:S01]  /*0910*/  ELECT P0, URZ, PT ;  /* 0x0000000000ff782f */ /* 0x000fe20003800000 */
[----:B------:R-:W-:-:S04]  /*0920*/  UIADD3 UR8, UPT, UPT, -UR8, 0x100000, URZ ;  /* 0x0010000008087890 */ /* 0x000fc8000fffe1ff */
[----:B------:R-:W-:Y:S02]  /*0930*/  USHF.L.U32 UR9, UR8, 0xb, URZ ;  /* 0x0000000b08097899 */ /* 0x000fe400080006ff */
[----:B------:R-:W-:Y:S02]  /*0940*/  USHF.L.U32 UR8, UR8, 0x1, URZ ;  /* 0x0000000108087899 */ /* 0x000fe400080006ff */
[----:B-1----:R-:W-:Y:S02]  /*0950*/  ULEA UR6, UR6, UR5, 0x18 ;  /* 0x0000000506067291 */ /* 0x002fe4000f8ec0ff */
[----:B------:R-:W-:-:S04]  /*0960*/  UIADD3 UR4, UPT, UPT, -UR4, 0x100000, URZ ;  /* 0x0010000004047890 */ /* 0x000fc8000fffe1ff */
[----:B------:R-:W-:Y:S02]  /*0970*/  USHF.L.U32 UR5, UR4, 0xb, URZ ;  /* 0x0000000b04057899 */ /* 0x000fe400080006ff */
[----:B------:R-:W-:Y:S01]  /*0980*/  USHF.L.U32 UR4, UR4, 0x1, URZ ;  /* 0x0000000104047899 */ /* 0x000fe200080006ff */
[----:B------:R-:W1:Y:S03]  /*0990*/  FENCE.VIEW.ASYNC.S ;  /* 0x00000000000073c6 */ /* 0x000e660000000000 */
[----:B-1----:R2:W1:Y:S08]  /*09a0*/  SYNCS.EXCH.64 URZ, [UR6+0x50], UR8 ;  /* 0x0000500806ff75b2 */ /* 0x0024700008000100 */
[----:B------:R2:W1:Y:S01]  /*09b0*/  SYNCS.EXCH.64 URZ, [UR6+0x60], UR4 ;  /* 0x0000600406ff75b2 */ /* 0x0004620008000100 */
[----:B------:R2:W1:Y:S01]  /*09c0*/  SYNCS.EXCH.64 URZ, [UR6+0x58], UR8 ;  /* 0x0000580806ff75b2 */ /* 0x0004620008000100 */
[----:B------:R2:W1:Y:S02]  /*09d0*/  SYNCS.EXCH.64 URZ, [UR6+0x68], UR4 ;  /* 0x0000680406ff75b2 */ /* 0x0004640008000100 */
[----:B--2---:R-:W-:Y:S01]  /*09e0*/  NOP ;  /* 0x0000000000007918 */ /* 0x004fe20000000000 */
.L_x_12:
        /* <DEDUP_REMOVED lines=20> */
[----:B------:R2:W1:Y:S01]  /*0b30*/  SYNCS.EXCH.64 URZ, [UR4+0x98], UR6 ;  /* 0x0000980604ff75b2 */ /* 0x0004620008000100 */
[----:B------:R2:W1:Y:S01]  /*0b40*/  SYNCS.EXCH.64 URZ, [UR4+0x80], UR8 ;  /* 0x0000800804ff75b2 */ /* 0x0004620008000100 */
[----:B------:R2:W1:Y:S01]  /*0b50*/  SYNCS.EXCH.64 URZ, [UR4+0xa0], UR6 ;  /* 0x0000a00604ff75b2 */ /* 0x0004620008000100 */
[----:B------:R2:W1:Y:S01]  /*0b60*/  SYNCS.EXCH.64 URZ, [UR4+0x88], UR8 ;  /* 0x0000880804ff75b2 */ /* 0x0004620008000100 */
[----:B------:R2:W1:Y:S02]  /*0b70*/  SYNCS.EXCH.64 URZ, [UR4+0xa8], UR6 ;  /* 0x0000a80604ff75b2 */ /* 0x0004640008000100 */
[----:B--2---:R-:W-:Y:S01]  /*0b80*/  NOP ;  /* 0x0000000000007918 */ /* 0x004fe20000000000 */
.L_x_13:
[----:B------:R-:W2:Y:S01]  /*0b90*/  SHFL.IDX PT, R0, R235, RZ, 0x1f ;  /* 0x00001fffeb007589 */ /* 0x000ea200000e0000 */
[----:B------:R-:W1:Y:S01]  /*0ba0*/  S2UR UR46, SR_CTAID.X ;  /* 0x00000000002e79c3 */ /* 0x000e620000002500 */
[----:B------:R-:W-:-:S07]  /*0bb0*/  NOP ;  /* 0x0000000000007918 */ /* 0x000fce0000000000 */
[----:B------:R-:W1:Y:S01]  /*0bc0*/  S2UR UR47, SR_CTAID.Y ;  /* 0x00000000002f79c3 */ /* 0x000e620000002600 */
[----:B--2---:R-:W-:-:S13]  /*0bd0*/  ISETP.NE.AND P0, PT, R0, 0x3, PT ;  /* 0x000000030000780c */ /* 0x004fda0003f05270 */
[----:B-1----:R-:W-:Y:S05]  /*0be0*/  @P0 BRA `(.L_x_14) ;  /* 0x0000000000380947 */ /* 0x002fea0003800000 */
        /* <DEDUP_REMOVED lines=9> */
[----:B-1----:R1:W2:Y:S01]  /*0c80*/  SYNCS.EXCH.64 URZ, [UR4+0xb0], UR6 ;  /* 0x0000b00604ff75b2 */ /* 0x0022a20008000100 */
[----:B------:R1:W1:Y:S01]  /*0c90*/  SYNCS.EXCH.64 URZ, [UR4+0xc0], UR6 ;  /* 0x0000c00604ff75b2 */ /* 0x0002620008000100 */
[----:B------:R1:W1:Y:S01]  /*0ca0*/  SYNCS.EXCH.64 URZ, [UR4+0xb8], UR6 ;  /* 0x0000b80604ff75b2 */ /* 0x0002620008000100 */
[----:B------:R1:W1:Y:S01]  /*0cb0*/  SYNCS.EXCH.64 URZ, [UR4+0xc8], UR6 ;  /* 0x0000c80604ff75b2 */ /* 0x0002620008000100 */
[----:B------:R-:W-:Y:S01]  /*0cc0*/  NOP ;  /* 0x0000000000007918 */ /* 0x000fe20000000000 */
.L_x_14:
[----:B------:R-:W-:-:S05]  /*0cd0*/  CS2R.32 R3, SR_CgaSize ;  /* 0x0000000000037805 */ /* 0x000fca0000008a00 */
[----:B------:R-:W-:-:S05]  /*0ce0*/  IMAD R3, R3, -0xa0, RZ ;  /* 0xffffff6003037824 */ /* 0x000fca00078e02ff */
[----:B------:R-:W-:-:S14]  /*0cf0*/  R2UR UR5, R3 ;  /* 0x00000000030572ca */ /* 0x000fdc00000e0000 */
[----:B------:R-:W3:Y:S01]  /*0d00*/  LDCU UR5, c[0x0][UR5+0x2b0] ;  /* 0x00005600050577ac */ /* 0x000ee20008000800 */
[----:B------:R-:W-:Y:S01]  /*0d10*/  I2FP.F32.U32 R3, UR46 ;  /* 0x0000002e00037c45 */ /* 0x000fe20008201000 */
[----:B------:R-:W-:Y:S01]  /*0d20*/  NOP ;  /* 0x0000000000007918 */ /* 0x000fe20000000000 */
[----:B------:R-:W-:Y:S02]  /*0d30*/  I2FP.F32.U32 R0, UR47 ;  /* 0x0000002f00007c45 */ /* 0x000fe40008201000 */
[----:B------:R-:W-:-:S06]  /*0d40*/  RPCMOV.32 Rpc.LO, R2 ;  /* 0x0000000200007352 */ /* 0x000fcc0000000000 */
[----:B------:R-:W-:-:S05]  /*0d50*/  CS2R.32 R2, SR_CgaSize ;  /* 0x0000000000027805 */ /* 0x000fca0000008a00 */
[----:B------:R-:W-:-:S05]  /*0d60*/  IMAD R2, R2, -0xa0, RZ ;  /* 0xffffff6002027824 */ /* 0x000fca00078e02ff */
[----:B-1----:R-:W-:Y:S02]  /*0d70*/  R2UR UR4, R2 ;  /* 0x00000000020472ca */ /* 0x002fe400000e0000 */
[----:B------:R-:W-:-:S12]  /*0d80*/  RPCMOV.32 R2, Rpc.LO ;  /* 0x0000000000027353 */ /* 0x000fd80000000000 */
[----:B------:R-:W1:Y:S01]  /*0d90*/  LDCU UR4, c[0x0][UR4+0x2b4] ;  /* 0x00005680040477ac */ /* 0x000e620008000800 */
[----:B------:R-:W1:Y:S01]  /*0da0*/  S2UR UR36, SR_CTAID.Z ;  /* 0x00000000002479c3 */ /* 0x000e620000002700 */
[----:B------:R-:W4:Y:S01]  /*0db0*/  LDCU UR19, c[0x0][0xb24] ;  /* 0x00016480ff1377ac */ /* 0x000f220008000800 */
[----:B------:R-:W-:-:S06]  /*0dc0*/  RPCMOV.32 Rpc.LO, R2 ;  /* 0x0000000200007352 */ /* 0x000fcc0000000000 */
[----:B------:R-:W-:-:S05]  /*0dd0*/  CS2R.32 R2, SR_CgaSize ;  /* 0x0000000000027805 */ /* 0x000fca0000008a00 */
[----:B------:R-:W-:-:S05]  /*0de0*/  IMAD R2, R2, -0xa0, RZ ;  /* 0xffffff6002027824 */ /* 0x000fca00078e02ff */
[----:B------:R-:W-:Y:S02]  /*0df0*/  R2UR UR61, R2 ;  /* 0x00000000023d72ca */ /* 0x000fe400000e0000 */
[----:B------:R-:W-:-:S12]  /*0e00*/  RPCMOV.32 R2, Rpc.LO ;  /* 0x0000000000027353 */ /* 0x000fd80000000000 */
[----:B------:R-:W2:Y:S01]  /*0e10*/  LDCU UR61, c[0x0][UR61+0x2a0] ;  /* 0x000054003d3d77ac */ /* 0x000ea20008000800 */
[----:B------:R-:W-:-:S06]  /*0e20*/  RPCMOV.32 Rpc.LO, R2 ;  /* 0x0000000200007352 */ /* 0x000fcc0000000000 */
[----:B------:R-:W-:-:S05]  /*0e30*/  CS2R.32 R2, SR_CgaSize ;  /* 0x0000000000027805 */ /* 0x000fca0000008a00 */
[----:B------:R-:W-:-:S05]  /*0e40*/  IMAD R2, R2, -0xa0, RZ ;  /* 0xffffff6002027824 */ /* 0x000fca00078e02ff */
[----:B------:R-:W-:Y:S02]  /*0e50*/  R2UR UR60, R2 ;  /* 0x00000000023c72ca */ /* 0x000fe400000e0000 */
[----:B------:R-:W-:-:S12]  /*0e60*/  RPCMOV.32 R2, Rpc.LO ;  /* 0x0000000000027353 */ /* 0x000fd80000000000 */
[----:B------:R-:W2:Y:S01]  /*0e70*/  LDCU UR60, c[0x0][UR60+0x2a4] ;  /* 0x000054803c3c77ac */ /* 0x000ea20008000800 */
[----:B---3--:R-:W-:Y:S01]  /*0e80*/  FMUL R3, R3, UR5 ;  /* 0x0000000503037c20 */ /* 0x008fe20008400000 */
[----:B-1----:R-:W-:-:S05]  /*0e90*/  FMUL R0, R0, UR4 ;  /* 0x0000000400007c20 */ /* 0x002fca0008400000 */
[----:B------:R-:W1:Y:S01]  /*0ea0*/  F2I.U32.TRUNC.NTZ R3, R3 ;  /* 0x0000000300037305 */ /* 0x000e62000020f000 */
[----:B----4-:R-:W-:-:S07]  /*0eb0*/  UISETP.GE.AND UP0, UPT, UR19, 0x1, UPT ;  /* 0x000000011300788c */ /* 0x010fce000bf06270 */
[----:B------:R-:W3:Y:S01]  /*0ec0*/  F2I.U32.TRUNC.NTZ R0, R0 ;  /* 0x0000000000007305 */ /* 0x000ee2000020f000 */
[----:B-1----:R-:W-:Y:S02]  /*0ed0*/  R2UR UR4, R3 ;  /* 0x00000000030472ca */ /* 0x002fe400000e0000 */
[----:B---3--:R-:W-:-:S11]  /*0ee0*/  R2UR UR6, R0 ;  /* 0x00000000000672ca */ /* 0x008fd600000e0000 */
[----:B------:R-:W-:-:S04]  /*0ef0*/  UIADD3 UR5, UPT, UPT, -UR4, URZ, URZ ;  /* 0x000000ff04057290 */ /* 0x000fc8000fffe1ff */
[----:B--2---:R-:W-:Y:S02]  /*0f00*/  UIMAD UR61, UR61, UR5, UR46 ;  /* 0x000000053d3d72a4 */ /* 0x004fe4000f8e022e */
[----:B------:R-:W-:-:S04]  /*0f10*/  UIADD3 UR4, UPT, UPT, -UR6, URZ, URZ ;  /* 0x000000ff06047290 */ /* 0x000fc8000fffe1ff */
[----:B------:R-:W-:Y:S01]  /*0f20*/  UIMAD UR60, UR60, UR4, UR47 ;  /* 0x000000043c3c72a4 */ /* 0x000fe2000f8e022f */
[----:B------:R-:W-:Y:S06]  /*0f30*/  BAR.SYNC.DEFER_BLOCKING 0x0 ;  /* 0x0000000000007b1d */ /* 0x000fec0000010000 */
[----:B------:R-:W-:Y:S05]  /*0f40*/  BRA.U !UP0, `(.L_x_15) ;  /* 0x0000000108d47547 */ /* 0x000fea000b800000 */
[----:B------:R-:W1:Y:S01]  /*0f50*/  LDCU.128 UR20, c[0x0][0xb10] ;  /* 0x00016200ff1477ac */ /* 0x000e620008000c00 */
[----:B------:R-:W2:Y:S01]  /*0f60*/  LDCU UR6, c[0x0][0x370] ;  /* 0x00006e00ff0677ac */ /* 0x000ea20008000800 */
[----:B------:R-:W3:Y:S01]  /*0f70*/  LDCU UR4, c[0x0][0x374] ;  /* 0x00006e80ff0477ac */ /* 0x000ee20008000800 */
[----:B------:R-:W4:Y:S01]  /*0f80*/  LDCU UR24, c[0x0][0xb0c] ;  /* 0x00016180ff1877ac */ /* 0x000f220008000800 */
[----:B------:R-:W4:Y:S01]  /*0f90*/  LDCU UR5, c[0x0][0xb20] ;  /* 0x00016400ff0577ac */ /* 0x000f220008000800 */
[----:B------:R-:W4:Y:S01]  /*0fa0*/  LDCU.64 UR16, c[0x0][0xb28] ;  /* 0x00016500ff1077ac */ /* 0x000f220008000a00 */
[----:B-1----:R-:W-:Y:S02]  /*0fb0*/  UISETP.NE.AND UP0, UPT, UR22, 0x1, UPT ;  /* 0x000000011600788c */ /* 0x002fe4000bf05270 */
[----:B---3--:R-:W-:Y:S02]  /*0fc0*/  UIMAD.WIDE.U32 UR8, UR4, UR23, URZ ;  /* 0x00000017040872a5 */ /* 0x008fe4000f8e00ff */
[----:B--2---:R-:W-:-:S02]  /*0fd0*/  UIMAD.WIDE.U32 UR10, UR6, UR20, URZ ;  /* 0x00000014060a72a5 */ /* 0x004fc4000f8e00ff */
[----:B----4-:R-:W-:Y:S02]  /*0fe0*/  UISETP.NE.AND UP1, UPT, UR24, 0x1, UPT ;  /* 0x000000011800788c */ /* 0x010fe4000bf25270 */
[----:B------:R-:W-:Y:S01]  /*0ff0*/  UISETP.NE.AND UP4, UPT, UR19, 0x1, UPT ;  /* 0x000000011300788c */ /* 0x000fe2000bf85270 */
[----:B------:R-:W-:Y:S02]  /*1000*/  UMOV UR8, UR9 ;  /* 0x0000000900087c82 */ /* 0x000fe40008000000 */
[----:B------:R-:W-:Y:S01]  /*1010*/  UMOV UR10, UR11 ;  /* 0x0000000b000a7c82 */ /* 0x000fe20008000000 */
[----:B------:R-:W-:Y:S02]  /*1020*/  @UP0 USHF.R.U32.HI UR4, URZ, UR5, UR8 ;  /* 0x00000005ff040299 */ /* 0x000fe40008011608 */
[----:B------:R-:W-:Y:S02]  /*1030*/  UIMAD.WIDE.U32 UR12, UR47, UR23, URZ ;  /* 0x000000172f0c72a5 */ /* 0x000fe4000f8e00ff */
[----:B------:R-:W-:-:S02]  /*1040*/  UIMAD.WIDE.U32 UR8, UR4, UR16, URZ ;  /* 0x00000010040872a5 */ /* 0x000fc4000f8e00ff */
[----:B------:R-:W-:Y:S02]  /*1050*/  @UP1 USHF.R.U32.HI UR6, URZ, UR21, UR10 ;  /* 0x00000015ff061299 */ /* 0x000fe4000801160a */
[----:B------:R-:W-:Y:S02]  /*1060*/  UIMAD.WIDE.U32 UR14, UR46, UR20, URZ ;  /* 0x000000142e0e72a5 */ /* 0x000fe4000f8e00ff */
[----:B------:R-:W-:Y:S01]  /*1070*/  UIMAD.WIDE.U32 UR10, UR6, UR16, URZ ;  /* 0x00000010060a72a5 */ /* 0x000fe2000f8e00ff */
[----:B------:R-:W-:Y:S01]  /*1080*/  UMOV UR12, UR13 ;  /* 0x0000000d000c7c82 */ /* 0x000fe20008000000 */
[----:B------:R-:W-:Y:S01]  /*1090*/  UMOV UR8, UR9 ;  /* 0x0000000900087c82 */ /* 0x000fe20008000000 */
[----:B------:R-:W-:Y:S02]  /*10a0*/  USHF.R.U32.HI UR12, URZ, UR5, UR12 ;  /* 0x00000005ff0c7299 */ /* 0x000fe4000801160c */
[----:B------:R-:W-:Y:S01]  /*10b0*/  @UP4 USHF.R.U32.HI UR4, URZ, UR17, UR8 ;  /* 0x00000011ff044299 */ /* 0x000fe20008011608 */
[----:B------:R-:W-:Y:S01]  /*10c0*/  UMOV UR14, UR15 ;  /* 0x0000000f000e7c82 */ /* 0x000fe20008000000 */
[----:B------:R-:W-:Y:S01]  /*10d0*/  UMOV UR10, UR11 ;  /* 0x0000000b000a7c82 */ /* 0x000fe20008000000 */
[----:B------:R-:W-:-:S02]  /*10e0*/  USHF.R.U32.HI UR14, URZ, UR21, UR14 ;  /* 0x00000015ff0e7299 */ /* 0x000fc4000801160e */
[----:B------:R-:W-:Y:S02]  /*10f0*/  USEL UR5, UR47, UR12, !UP0 ;  /* 0x0000000c2f057287 */ /* 0x000fe4000c000000 */
[----:B------:R-:W-:Y:S02]  /*1100*/  @UP4 USHF.R.U32.HI UR6, URZ, UR17, UR10 ;  /* 0x00000011ff064299 */ /* 0x000fe4000801160a */
[----:B------:R-:W-:Y:S02]  /*1110*/  UIMAD UR7, UR4, UR19, URZ ;  /* 0x00000013040772a4 */ /* 0x000fe4000f8e02ff */
[----:B------:R-:W-:Y:S02]  /*1120*/  USEL UR4, UR46, UR14, !UP1 ;  /* 0x0000000e2e047287 */ /* 0x000fe4000c800000 */
[----:B------:R-:W-:Y:S02]  /*1130*/  UIMAD UR10, UR6, UR19, URZ ;  /* 0x00000013060a72a4 */ /* 0x000fe4000f8e02ff */
[----:B------:R-:W-:-:S02]  /*1140*/  UISETP.GE.AND UP0, UPT, UR5, UR7, UPT ;  /* 0x000000070500728c */ /* 0x000fc4000bf06270 */
[----:B------:R-:W-:Y:S02]  /*1150*/  UIMAD.WIDE.U32 UR8, UR5, UR16, URZ ;  /* 0x00000010050872a5 */ /* 0x000fe4000f8e00ff */
[----:B------:R-:W-:Y:S02]  /*1160*/  UISETP.GE.OR UP0, UPT, UR4, UR10, UP0 ;  /* 0x0000000a0400728c */ /* 0x000fe40008706670 */
[----:B------:R-:W-:Y:S02]  /*1170*/  UIMAD.WIDE.U32 UR10, UR4, UR16, URZ ;  /* 0x00000010040a72a5 */ /* 0x000fe4000f8e00ff */
[----:B------:R-:W-:Y:S01]  /*1180*/  UIADD3 UR10, UPT, UPT, -UR4, URZ, URZ ;  /* 0x000000ff040a7290 */ /* 0x000fe2000fffe1ff */
[----:B------:R-:W-:Y:S01]  /*1190*/  UMOV UR7, UR9 ;  /* 0x0000000900077c82 */ /* 0x000fe20008000000 */
[----:B------:R-:W-:Y:S02]  /*11a0*/  UIADD3 UR9, UPT, UPT, -UR5, URZ, URZ ;  /* 0x000000ff05097290 */ /* 0x000fe4000fffe1ff */
[----:B------:R-:W-:-:S03]  /*11b0*/  USHF.R.U32.HI UR7, URZ, UR17, UR7 ;  /* 0x00000011ff077299 */ /* 0x000fc60008011607 */
[----:B------:R-:W-:Y:S01]  /*11c0*/  @!UP0 UMOV UR8, UR11 ;  /* 0x0000000b00088c82 */ /* 0x000fe20008000000 */
[----:B------:R-:W-:Y:S02]  /*11d0*/  UIMAD UR47, UR22, UR9, UR47 ;  /* 0x00000009162f72a4 */ /* 0x000fe4000f8e022f */
[----:B------:R-:W-:Y:S02]  /*11e0*/  USEL UR7, UR5, UR7, !UP4 ;  /* 0x0000000705077287 */ /* 0x000fe4000e000000 */
[----:B------:R-:W-:Y:S02]  /*11f0*/  @!UP0 USHF.R.U32.HI UR8, URZ, UR17, UR8 ;  /* 0x00000011ff088299 */ /* 0x000fe40008011608 */
[----:B------:R-:W-:Y:S02]  /*1200*/  UIADD3 UR9, UPT, UPT, -UR7, URZ, URZ ;  /* 0x000000ff07097290 */ /* 0x000fe4000fffe1ff */
[----:B------:R-:W-:Y:S02]  /*1210*/  @!UP0 USEL UR8, UR4, UR8, !UP4 ;  /* 0x0000000804088287 */ /* 0x000fe4000e000000 */
[----:B------:R-:W-:-:S02]  /*1220*/  UIMAD UR9, UR19, UR9, UR5 ;  /* 0x00000009130972a4 */ /* 0x000fc4000f8e0205 */
[----:B------:R-:W-:Y:S02]  /*1230*/  @!UP0 UIADD3 UR7, UPT, UPT, UR7, -UR8, URZ ;  /* 0x8000000807078290 */ /* 0x000fe4000fffe0ff */
[----:B------:R-:W-:Y:S02]  /*1240*/  @!UP0 UIMAD UR8, UR9, UR6, UR8 ;  /* 0x00000006090882a4 */ /* 0x000fe4000f8e0208 */
[----:B------:R-:W-:Y:S02]  /*1250*/  @!UP0 UIMAD UR5, UR7, UR19, UR4 ;  /* 0x00000013070582a4 */ /* 0x000fe4000f8e0204 */
[----:B------:R-:W-:Y:S02]  /*1260*/  UIMAD UR6, UR24, UR10, UR46 ;  /* 0x0000000a180672a4 */ /* 0x000fe4000f8e022e */
[----:B------:R-:W-:Y:S01]  /*1270*/  UIMAD UR47, UR5, UR22, UR47 ;  /* 0x00000016052f72a4 */ /* 0x000fe2000f8e022f */
[----:B------:R-:W-:Y:S02]  /*1280*/  @!UP0 UMOV UR4, UR8 ;  /* 0x0000000800048c82 */ /* 0x000fe40008000000 */
[----:B------:R-:W-:-:S12]  /*1290*/  UIMAD UR46, UR4, UR24, UR6 ;  /* 0x00000018042e72a4 */ /* 0x000fd8000f8e0206 */
.L_x_15:
[----:B------:R-:W1:Y:S01]  /*12a0*/  LDCU UR4, c[0x0][0xb30] ;  /* 0x00016600ff0477ac */ /* 0x000e620008000800 */
[----:B------:R-:W2:Y:S01]  /*12b0*/  S2UR UR15, SR_CgaCtaId ;  /* 0x00000000000f79c3 */ /* 0x000ea20000008800 */
[----:B-1----:R-:W-:-:S09]  /*12c0*/  UISETP.NE.AND UP0, UPT, UR4, 0x1, UPT ;  /* 0x000000010400788c */ /* 0x002fd2000bf05270 */
[----:B--2---:R-:W-:Y:S05]  /*12d0*/  BRA.U UP0, `(.L_x_16) ;  /* 0x0000000100447547 */ /* 0x004fea000b800000 */
[----:B------:R-:W1:Y:S01]  /*12e0*/  LDCU.128 UR8, c[0x0][0xb10] ;  /* 0x00016200ff0877ac */ /* 0x000e620008000c00 */
[----:B------:R-:W2:Y:S01]  /*12f0*/  LDCU UR12, c[0x0][0xb0c] ;  /* 0x00016180ff0c77ac */ /* 0x000ea20008000800 */
[----:B------:R-:W3:Y:S01]  /*1300*/  LDCU UR13, c[0x0][0xb20] ;  /* 0x00016400ff0d77ac */ /* 0x000ee20008000800 */
[----:B-1----:R-:W-:Y:S02]  /*1310*/  UIMAD.WIDE.U32 UR6, UR46, UR8, URZ ;  /* 0x000000082e0672a5 */ /* 0x002fe4000f8e00ff */
[----:B------:R-:W-:Y:S02]  /*1320*/  UIMAD.WIDE.U32 UR4, UR47, UR11, URZ ;  /* 0x0000000b2f0472a5 */ /* 0x000fe4000f8e00ff */
[----:B--2---:R-:W-:Y:S02]  /*1330*/  UISETP.NE.AND UP1, UPT, UR12, 0x1, UPT ;  /* 0x000000010c00788c */ /* 0x004fe4000bf25270 */
[----:B------:R-:W-:Y:S01]  /*1340*/  UISETP.NE.AND UP0, UPT, UR10, 0x1, UPT ;  /* 0x000000010a00788c */ /* 0x000fe2000bf05270 */
[----:B------:R-:W-:-:S02]  /*1350*/  UMOV UR6, UR7 ;  /* 0x0000000700067c82 */ /* 0x000fc40008000000 */
[----:B------:R-:W-:Y:S01]  /*1360*/  UMOV UR4, UR5 ;  /* 0x0000000500047c82 */ /* 0x000fe20008000000 */
[----:B------:R-:W-:Y:S02]  /*1370*/  USHF.R.U32.HI UR6, URZ, UR9, UR6 ;  /* 0x00000009ff067299 */ /* 0x000fe40008011606 */
[----:B---3--:R-:W-:Y:S02]  /*1380*/  USHF.R.U32.HI UR4, URZ, UR13, UR4 ;  /* 0x0000000dff047299 */ /* 0x008fe40008011604 */
[----:B------:R-:W-:Y:S02]  /*1390*/  USEL UR5, UR46, UR6, !UP1 ;  /* 0x000000062e057287 */ /* 0x000fe4000c800000 */
[----:B------:R-:W-:-:S04]  /*13a0*/  USEL UR4, UR47, UR4, !UP0 ;  /* 0x000000042f047287 */ /* 0x000fc8000c000000 */
[----:B------:R-:W-:Y:S02]  /*13b0*/  UIADD3 UR6, UPT, UPT, UR5, -UR4, URZ ;  /* 0x8000000405067290 */ /* 0x000fe4000fffe0ff */
[----:B------:R-:W-:Y:S02]  /*13c0*/  UIADD3 UR4, UPT, UPT, -UR5, UR4, URZ ;  /* 0x0000000405047290 */ /* 0x000fe4000fffe1ff */
[----:B------:R-:W-:Y:S02]  /*13d0*/  UIMAD UR47, UR6, UR10, UR47 ;  /* 0x0000000a062f72a4 */ /* 0x000fe4000f8e022f */
[----:B------:R-:W-:-:S12]  /*13e0*/  UIMAD UR46, UR4, UR12, UR46 ;  /* 0x0000000c042e72a4 */ /* 0x000fd8000f8e022e */
.L_x_16:
[----:B------:R-:W-:Y:S01]  /*13f0*/  BAR.SYNC.DEFER_BLOCKING 0x0 ;  /* 0x0000000000007b1d */ /* 0x000fe20000010000 */
[----:B------:R-:W-:Y:S01]  /*1400*/  UISETP.NE.AND UP0, UPT, UR18, 0x2, UPT ;  /* 0x000000021200788c */ /* 0x000fe2000bf05270 */
[----:B------:R-:W-:Y:S02]  /*1410*/  ISETP.NE.OR P3, PT, R4, 0x2, !P3 ;  /* 0x000000020400780c */ /* 0x000fe40005f65670 */
[----:B------:R-:W-:Y:S02]  /*1420*/  LOP3.LUT R0, R2, 0x1f, RZ, 0xc0, !PT ;  /* 0x0000001f02007812 */ /* 0x000fe400078ec0ff */
[----:B------:R-:W1:Y:S04]  /*1430*/  LDCU UR21, c[0x0][0xb24] ;  /* 0x00016480ff1577ac */ /* 0x000e680008000800 */
[----:B------:R-:W-:Y:S05]  /*1440*/  BRA.U UP0, `(.L_x_17) ;  /* 0x0000001100987547 */ /* 0x000fea000b800000 */
[----:B------:R-:W2:Y:S01]  /*1450*/  LDCU UR6, c[0x0][0x38c] ;  /* 0x00007180ff0677ac */ /* 0x000ea20008000800 */
[----:B------:R-:W-:Y:S01]  /*1460*/  PLOP3.LUT P1, PT, PT, PT, UP3, 0x80, 0x8 ;  /* 0x000000000008781c */ /* 0x000fe20003f2f038 */
[----:B------:R-:W-:Y:S01]  /*1470*/  IMAD.MOV.U32 R12, RZ, RZ, 0x1 ;  /* 0x00000001ff0c7424 */ /* 0x000fe200078e00ff */
[----:B------:R-:W-:Y:S02]  /*1480*/  ISETP.EQ.OR P2, PT, R0, RZ, P3 ;  /* 0x000000ff0000720c */ /* 0x000fe40001f42670 */
[----:B------:R-:W-:Y:S02]  /*1490*/  CS2R R10, SRZ ;  /* 0x00000000000a7805 */ /* 0x000fe4000001ff00 */
[----:B------:R-:W-:Y:S01]  /*14a0*/  PLOP3.LUT P1, PT, P1, PT, PT, 0x8, 0x80 ;  /* 0x000000000080781c */ /* 0x000fe20000f2e170 */
[----:B------:R-:W-:Y:S01]  /*14b0*/  IMAD.MOV.U32 R9, RZ, RZ, RZ ;  /* 0x000000ffff097224 */ /* 0x000fe200078e00ff */
[----:B------:R-:W3:Y:S01]  /*14c0*/  LDCU UR43, c[0x0][0x370] ;  /* 0x00006e00ff2b77ac */ /* 0x000ee20008000800 */
[----:B------:R-:W-:Y:S01]  /*14d0*/  IMAD.MOV.U32 R8, RZ, RZ, 0x1 ;  /* 0x00000001ff087424 */ /* 0x000fe200078e00ff */
[----:B------:R-:W4:Y:S01]  /*14e0*/  LDCU.64 UR40, c[0x0][0x348] ;  /* 0x00006900ff2877ac */ /* 0x000f220008000a00 */
[----:B------:R-:W1:Y:S01]  /*14f0*/  LDCU UR42, c[0x0][0x374] ;  /* 0x00006e80ff2a77ac */ /* 0x000e620008000800 */
[----:B--2---:R-:W-:-:S02]  /*1500*/  UIADD3 UR5, UPT, UPT, UR6, 0x7f, URZ ;  /* 0x0000007f06057890 */ /* 0x004fc4000fffe0ff */
[----:B------:R-:W-:Y:S02]  /*1510*/  UIADD3 UR49, UPT, UPT, UR6, 0xfe, URZ ;  /* 0x000000fe06317890 */ /* 0x000fe4000fffe0ff */
[----:B------:R-:W-:Y:S01]  /*1520*/  USHF.R.S32.HI UR4, URZ, 0x1f, UR5 ;  /* 0x0000001fff047899 */ /* 0x000fe20008011405 */
[----:B------:R-:W-:-:S03]  /*1530*/  UMOV UR29, URZ ;  /* 0x000000ff001d7c82 */ /* 0x000fc60008000000 */
[----:B------:R-:W-:Y:S02]  /*1540*/  ULEA.HI UR4, UR4, UR5, URZ, 0x7 ;  /* 0x0000000504047291 */ /* 0x000fe4000f8f38ff */
[----:B------:R-:W-:Y:S02]  /*1550*/  UIADD3 UR5, UPT, UPT, UR6, -0x1, URZ ;  /* 0xffffffff06057890 */ /* 0x000fe4000fffe0ff */
[----:B------:R-:W-:Y:S02]  /*1560*/  USHF.R.S32.HI UR45, URZ, 0x7, UR4 ;  /* 0x00000007ff2d7899 */ /* 0x000fe40008011404 */
[----:B------:R-:W-:Y:S02]  /*1570*/  UISETP.GE.U32.AND UP1, UPT, UR5, -0xff, UPT ;  /* 0xffffff010500788c */ /* 0x000fe4000bf26070 */
[----:B------:R-:W-:-:S04]  /*1580*/  UISETP.LT.U32.AND UP0, UPT, UR45, 0x2, UPT ;  /* 0x000000022d00788c */ /* 0x000fc8000bf01070 */
[----:B------:R-:W-:-:S04]  /*1590*/  USEL UR44, UR45, 0x2, UP0 ;  /* 0x000000022d2c7887 */ /* 0x000fc80008000000 */
[----:B------:R-:W-:Y:S02]  /*15a0*/  UIADD3 UR30, UPT, UPT, UR44, -0x1, URZ ;  /* 0xffffffff2c1e7890 */ /* 0x000fe4000fffe0ff */
[----:B------:R-:W-:Y:S02]  /*15b0*/  @UP1 UIADD3 UR30, UPT, UPT, UR44, URZ, URZ ;  /* 0x000000ff2c1e1290 */ /* 0x000fe4000fffe0ff */
[----:B------:R-:W-:Y:S02]  /*15c0*/  UIADD3 UR48, UPT, UPT, UR45, -UR44, URZ ;  /* 0x8000002c2d307290 */ /* 0x000fe4000fffe0ff */
[----:B-1-34-:R-:W-:-:S12]  /*15d0*/  UIADD3 UR30, UPT, UPT, UR30, 0x1, URZ ;  /* 0x000000011e1e7890 */ /* 0x01afd8000fffe0ff */
.L_x_35:
[----:B------:R-:W-:Y:S01]  /*15e0*/  UISETP.NE.AND UP0, UPT, UR15, URZ, UPT ;  /* 0x000000ff0f00728c */ /* 0x000fe2000bf05270 */
[----:B------:R-:W1:Y:S08]  /*15f0*/  S2UR UR15, SR_CgaCtaId ;  /* 0x00000000000f79c3 */ /* 0x000e700000008800 */
[----:B------:R-:W-:Y:S05]  /*1600*/  BRA.U UP0, `(.L_x_18) ;  /* 0x0000000100347547 */ /* 0x000fea000b800000 */
[----:B------:R-:W2:Y:S01]  /*1610*/  S2R R0, SR_CgaCtaId ;  /* 0x0000000000007919 */ /* 0x000ea20000008800 */
[----:B------:R-:W-:-:S04]  /*1620*/  MOV R2, 0x400 ;  /* 0x0000040000027802 */ /* 0x000fc80000000f00 */
[----:B--2---:R-:W-:Y:S02]  /*1630*/  LEA R0, R0, R2, 0x18 ;  /* 0x0000000200007211 */ /* 0x004fe400078ec0ff */
[----:B------:R-:W-:-:S03]  /*1640*/  SHF.L.U32 R2, R8, 0x1f, RZ ;  /* 0x0000001f08027819 */ /* 0x000fc600000006ff */
[----:B------:R-:W-:-:S04]  /*1650*/  IMAD R0, R9, 0x8, R0 ;  /* 0x0000000809007824 */ /* 0x000fc800078e0200 */
[----:B------:R-:W2:Y:S02]  /*1660*/  SYNCS.PHASECHK.TRANS64.TRYWAIT P0, [R0+URZ+0xc0], R2 ;  /* 0x0000c002000075a7 */ /* 0x000ea400080011ff */
[----:B--2---:R-:W-:Y:S05]  /*1670*/  @!P0 BRA `(.L_x_19) ;  /* 0x0000007800088947 */ /* 0x004fea0003800000 */
.L_x_106:
[----:B------:R-:W-:Y:S01]  /*1680*/  VIADD R9, R9, 0x1 ;  /* 0x0000000109097836 */ /* 0x000fe20000000000 */
[----:B------:R2:W-:Y:S04]  /*1690*/  SYNCS.ARRIVE.TRANS64.A1T0 RZ, [R0+URZ+0xb0], RZ ;  /* 0x0000b0ff00ff79a7 */ /* 0x0005e800081000ff */
[----:B------:R-:W-:-:S04]  /*16a0*/  ISETP.NE.AND P0, PT, R9, 0x2, PT ;  /* 0x000000020900780c */ /* 0x000fc80003f05270 */
[----:B------:R-:W-:Y:S02]  /*16b0*/  SEL R9, R9, RZ, P0 ;  /* 0x000000ff09097207 */ /* 0x000fe40000000000 */
[----:B--2---:R-:W-:-:S04]  /*16c0*/  SEL R0, RZ, 0x1, P0 ;  /* 0x00000001ff007807 */ /* 0x004fc80000000000 */
[----:B------:R-:W-:-:S07]  /*16d0*/  LOP3.LUT R8, R8, R0, RZ, 0x3c, !PT ;  /* 0x0000000008087212 */ /* 0x000fce00078e3cff */
.L_x_18:
[----:B------:R-:W-:Y:S01]  /*16e0*/  UMOV UR4, 0x400 ;  /* 0x0000040000047882 */ /* 0x000fe20000000000 */
[----:B------:R-:W-:Y:S01]  /*16f0*/  SHF.L.U32 R0, R12, 0x1f, RZ ;  /* 0x0000001f0c007819 */ /* 0x000fe200000006ff */
[----:B-1----:R-:W-:Y:S02]  /*1700*/  ULEA UR4, UR15, UR4, 0x18 ;  /* 0x000000040f047291 */ /* 0x002fe4000f8ec0ff */
[----:B------:R-:W-:Y:S02]  /*1710*/  UISETP.GE.U32.AND UP0, UPT, UR49, 0xff, UPT ;  /* 0x000000ff3100788c */ /* 0x000fe4000bf06070 */
[----:B------:R-:W-:Y:S02]  /*1720*/  ULEA UR5, UR29, UR4, 0x3 ;  /* 0x000000041d057291 */ /* 0x000fe4000f8e18ff */
[----:B------:R-:W-:Y:S02]  /*1730*/  USHF.L.U32 UR35, UR46, 0x6, URZ ;  /* 0x000000062e237899 */ /* 0x000fe400080006ff */
[----:B------:R-:W-:Y:S01]  /*1740*/  UIMAD UR19, UR47, 0xe0, URZ ;  /* 0x000000e02f1378a4 */ /* 0x000fe2000f8e02ff */
[----:B------:R-:W-:-:S04]  /*1750*/  UMOV UR13, URZ ;  /* 0x000000ff000d7c82 */ /* 0x000fc80008000000 */
[----:B------:R1:W2:Y:S01]  /*1760*/  SYNCS.PHASECHK.TRANS64.TRYWAIT P0, [UR5+0x10], R0 ;  /* 0x00001000ff0075a7 */ /* 0x0002a20008001105 */
[----:B------:R-:W-:Y:S06]  /*1770*/  BRA.U !UP0, `(.L_x_20) ;  /* 0x0000000108d87547 */ /* 0x000fec000b800000 */
[----:B------:R-:W-:Y:S01]  /*1780*/  UMOV UR14, URZ ;  /* 0x000000ff000e7c82 */ /* 0x000fe20008000000 */
[----:B------:R-:W-:-:S05]  /*1790*/  UMOV UR5, UR29 ;  /* 0x0000001d00057c82 */ /* 0x000fca0008000000 */
.L_x_25:
[----:B--2---:R-:W-:Y:S01]  /*17a0*/  @!P3 MOV R2, 0x12000 ;  /* 0x000120000002b802 */ /* 0x004fe20000000f00 */
[----:B------:R-:W-:Y:S01]  /*17b0*/  ULEA UR33, UR5, UR4, 0x3 ;  /* 0x0000000405217291 */ /* 0x000fe2000f8e18ff */
[----:B--2-4-:R-:W-:Y:S11]  /*17c0*/  @P0 BRA `(.L_x_21) ;  /* 0x00000000000c0947 */ /* 0x014ff60003800000 */
[----:B------:R-:W-:Y:S04]  /*17d0*/  SHF.L.U32 R3, R12, 0x1f, RZ ;  /* 0x0000001f0c037819 */ /* 0x000fe800000006ff */
[----:B------:R-:W2:Y:S02]  /*17e0*/  SYNCS.PHASECHK.TRANS64.TRYWAIT P0, [UR33+0x10], R3 ;  /* 0x00001003ff0075a7 */ /* 0x000ea40008001121 */
[----:B--2---:R-:W-:Y:S05]  /*17f0*/  @!P0 BRA `(.L_x_22) ;  /* 0x0000007400bc8947 */ /* 0x004fea0003800000 */
.L_x_21:
[----:B------:R2:W-:Y:S01]  /*1800*/  @!P3 SYNCS.ARRIVE.TRANS64 RZ, [UR33], R2 ;  /* 0x00000002ffffb9a7 */ /* 0x0005e20008000021 */
[----:B------:R-:W-:Y:S04]  /*1810*/  BSSY.RECONVERGENT B0, `(.L_x_23) ;  /* 0x0000003000007945 */ /* 0x000fe80003800200 */
[----:B------:R-:W-:Y:S05]  /*1820*/  @P2 BRA `(.L_x_24) ;  /* 0x0000000000042947 */ /* 0x000fea0003800000 */
[----:B------:R-:W-:Y:S05]  /*1830*/  BPT.TRAP 0x1 ;  /* 0x000000040000795c */ /* 0x000fea0000300000 */
.L_x_24:
[----:B------:R-:W-:Y:S05]  /*1840*/  BSYNC.RECONVERGENT B0 ;  /* 0x0000000000007941 */ /* 0x000fea0003800200 */
.L_x_23:
[----:B------:R-:W-:Y:S02]  /*1850*/  UIADD3 UR6, UPT, UPT, UR5, 0x1, URZ ;  /* 0x0000000105067890 */ /* 0x000fe4000fffe0ff */
[----:B------:R-:W-:Y:S02]  /*1860*/  ULEA UR24, UR5, UR4, 0xe ;  /* 0x0000000405187291 */ /* 0x000fe4000f8e70ff */
[----:B------:R-:W-:Y:S02]  /*1870*/  UISETP.NE.AND UP0, UPT, UR6, 0x2, UPT ;  /* 0x000000020600788c */ /* 0x000fe4000bf05270 */
[----:B------:R-:W-:Y:S02]  /*1880*/  USHF.L.U32 UR34, UR14, 0x7, URZ ;  /* 0x000000070e227899 */ /* 0x000fe400080006ff */
[----:B------:R-:W-:Y:S02]  /*1890*/  USEL UR7, URZ, 0x1, UP0 ;  /* 0x00000001ff077887 */ /* 0x000fe40008000000 */
[----:B------:R-:W-:Y:S02]  /*18a0*/  USEL UR29, UR6, URZ, UP0 ;  /* 0x000000ff061d7287 */ /* 0x000fe40008000000 */
[----:B------:R-:W-:Y:S02]  /*18b0*/  UIADD3 UR32, UPT, UPT, UR24, 0xe400, URZ ;  /* 0x0000e40018207890 */ /* 0x000fe4000fffe0ff */
[----:B------:R-:W-:Y:S01]  /*18c0*/  ULEA UR6, UR29, UR4, 0x3 ;  /* 0x000000041d067291 */ /* 0x000fe2000f8e18ff */
[----:B------:R-:W-:Y:S01]  /*18d0*/  LOP3.LUT R12, R12, UR7, RZ, 0x3c, !PT ;  /* 0x000000070c0c7c12 */ /* 0x000fe2000f8e3cff */
[----:B------:R-:W-:Y:S02]  /*18e0*/  UIADD3 UR26, UPT, UPT, UR34, 0x40, URZ ;  /* 0x00000040221a7890 */ /* 0x000fe4000fffe0ff */
[----:B------:R-:W-:Y:S01]  /*18f0*/  UIADD3 UR24, UPT, UPT, UR24, 0x10400, URZ ;  /* 0x0001040018187890 */ /* 0x000fe2000fffe0ff */
[----:B-1----:R-:W-:Y:S01]  /*1900*/  SHF.L.U32 R0, R12, 0x1f, RZ ;  /* 0x0000001f0c007819 */ /* 0x002fe200000006ff */
[----:B------:R-:W-:Y:S01]  /*1910*/  UIADD3 UR22, UP0, UPT, UR40, 0x180, URZ ;  /* 0x0000018028167890 */ /* 0x000fe2000ff1e0ff */
[----:B------:R-:W-:Y:S02]  /*1920*/  UMOV UR38, 0x0 ;  /* 0x0000000000267882 */ /* 0x000fe40000000000 */
[----:B------:R3:W4:Y:S01]  /*1930*/  SYNCS.PHASECHK.TRANS64.TRYWAIT P0, [UR6+0x10], R0 ;  /* 0x00001000ff0075a7 */ /* 0x0007220008001106 */
[----:B------:R-:W-:Y:S01]  /*1940*/  UIADD3 UR6, UP1, UPT, UR40, 0x80, URZ ;  /* 0x0000008028067890 */ /* 0x000fe2000ff3e0ff */
[----:B------:R-:W-:Y:S01]  /*1950*/  UMOV UR39, 0x10000000 ;  /* 0x1000000000277882 */ /* 0x000fe20000000000 */
[----:B------:R-:W-:Y:S02]  /*1960*/  UIMAD UR8, UR5, 0xe000, UR4 ;  /* 0x0000e000050878a4 */ /* 0x000fe4000f8e0204 */
[----:B------:R-:W-:Y:S01]  /*1970*/  UIADD3.X UR7, UPT, UPT, URZ, UR41, URZ, UP1, !UPT ;  /* 0x00000029ff077290 */ /* 0x000fe20008ffe4ff */
[----:B------:R-:W-:Y:S01]  /*1980*/  UMOV UR25, UR33 ;  /* 0x0000002100197c82 */ /* 0x000fe20008000000 */
[----:B------:R-:W-:Y:S01]  /*1990*/  UMOV UR27, UR35 ;  /* 0x00000023001b7c82 */ /* 0x000fe20008000000 */
[----:B------:R-:W-:Y:S01]  /*19a0*/  UMOV UR28, UR36 ;  /* 0x00000024001c7c82 */ /* 0x000fe20008000000 */
[----:B------:R-:W-:Y:S02]  /*19b0*/  UIADD3.X UR23, UPT, UPT, URZ, UR41, URZ, UP0, !UPT ;  /* 0x00000029ff177290 */ /* 0x000fe400087fe4ff */
[----:B------:R-:W-:Y:S03]  /*19c0*/  UIADD3 UR16, UPT, UPT, UR8, 0x16400, URZ ;  /* 0x0001640008107890 */ /* 0x000fe6000fffe0ff */
[----:B------:R3:W-:Y:S01]  /*19d0*/  UTMALDG.3D [UR32], [UR6], desc[UR38] ;  /* 0x00002620060075b4 */ /* 0x0007e20008011000 */
[----:B------:R-:W-:Y:S01]  /*19e0*/  UMOV UR17, UR33 ;  /* 0x0000002100117c82 */ /* 0x000fe20008000000 */
[----:B------:R-:W-:Y:S01]  /*19f0*/  UMOV UR20, UR36 ;  /* 0x0000002400147c82 */ /* 0x000fe20008000000 */
[----:B------:R-:W-:Y:S01]  /*1a00*/  UMOV UR18, UR34 ;  /* 0x0000002200127c82 */ /* 0x000fe20008000000 */
[----:B------:R-:W-:Y:S01]  /*1a10*/  UIADD3 UR8, UPT, UPT, UR8, 0x1d400, URZ ;  /* 0x0001d40008087890 */ /* 0x000fe2000fffe0ff */
[----:B------:R-:W-:Y:S01]  /*1a20*/  UMOV UR11, UR19 ;  /* 0x00000013000b7c82 */ /* 0x000fe20008000000 */
[----:B------:R-:W-:Y:S01]  /*1a30*/  UMOV UR12, UR36 ;  /* 0x00000024000c7c82 */ /* 0x000fe20008000000 */
[----:B------:R3:W-:Y:S01]  /*1a40*/  UTMALDG.3D [UR24], [UR6], desc[UR38] ;  /* 0x00002618060075b4 */ /* 0x0007e20008011000 */
[----:B------:R-:W-:Y:S01]  /*1a50*/  UMOV UR9, UR33 ;  /* 0x0000002100097c82 */ /* 0x000fe20008000000 */
[----:B------:R-:W-:Y:S01]  /*1a60*/  UMOV UR10, UR26 ;  /* 0x0000001a000a7c82 */ /* 0x000fe20008000000 */
[----:B------:R-:W-:Y:S01]  /*1a70*/  UIADD3 UR14, UPT, UPT, UR14, 0x1, URZ ;  /* 0x000000010e0e7890 */ /* 0x000fe2000fffe0ff */
[----:B------:R-:W-:Y:S01]  /*1a80*/  UMOV UR13, UR30 ;  /* 0x0000001e000d7c82 */ /* 0x000fe20008000000 */
[----:B------:R-:W-:Y:S02]  /*1a90*/  UMOV UR5, UR29 ;  /* 0x0000001d00057c82 */ /* 0x000fe40008000000 */
[----:B------:R-:W-:Y:S01]  /*1aa0*/  UISETP.NE.AND UP0, UPT, UR14, UR30, UPT ;  /* 0x0000001e0e00728c */ /* 0x000fe2000bf05270 */
[----:B------:R3:W-:Y:S01]  /*1ab0*/  UTMALDG.3D [UR16], [UR22], desc[UR38] ;  /* 0x00002610160075b4 */ /* 0x0007e20008011000 */
[----:B------:R3:W-:Y:S07]  /*1ac0*/  UTMALDG.3D [UR8], [UR22], desc[UR38] ;  /* 0x00002608160075b4 */ /* 0x0007ee0008011000 */
[----:B---3--:R-:W-:Y:S05]  /*1ad0*/  BRA.U UP0, `(.L_x_25) ;  /* 0xfffffffd00307547 */ /* 0x008fea000b83ffff */
.L_x_20:
[----:B------:R-:W-:Y:S01]  /*1ae0*/  ULEA UR5, UR29, UR4, 0x3 ;  /* 0x000000041d057291 */ /* 0x000fe2000f8e18ff */
[----:B-1----:R-:W-:Y:S01]  /*1af0*/  SHF.L.U32 R0, R12, 0x1f, RZ ;  /* 0x0000001f0c007819 */ /* 0x002fe200000006ff */
[----:B------:R-:W-:Y:S01]  /*1b00*/  @!P1 SYNCS.ARRIVE.TRANS64.A1T0 RZ, [UR4+0x48], RZ ;  /* 0x000048ffffff99a7 */ /* 0x000fe20008100004 */
[----:B------:R-:W-:-:S06]  /*1b10*/  UISETP.GT.AND UP0, UPT, UR45, UR44, UPT ;  /* 0x0000002c2d00728c */ /* 0x000fcc000bf04270 */
[----:B--2-4-:R1:W2:Y:S03]  /*1b20*/  SYNCS.PHASECHK.TRANS64.TRYWAIT P0, [UR5+0x10], R0 ;  /* 0x00001000ff0075a7 */ /* 0x0142a60008001105 */
[----:B------:R-:W-:Y:S05]  /*1b30*/  BRA.U !UP0, `(.L_x_26) ;  /* 0x0000000108d47547 */ /* 0x000fea000b800000 */
[----:B------:R-:W-:Y:S01]  /*1b40*/  UIADD3 UR14, UPT, UPT, UR48, UR13, URZ ;  /* 0x0000000d300e7290 */ /* 0x000fe2000fffe0ff */
[----:B------:R-:W-:-:S11]  /*1b50*/  UMOV UR5, UR29 ;  /* 0x0000001d00057c82 */ /* 0x000fd60008000000 */
.L_x_31:
[----:B--2---:R-:W-:Y:S01]  /*1b60*/  @!P3 MOV R2, 0x12000 ;  /* 0x000120000002b802 */ /* 0x004fe20000000f00 */
[----:B------:R-:W-:Y:S01]  /*1b70*/  ULEA UR33, UR5, UR4, 0x3 ;  /* 0x0000000405217291 */ /* 0x000fe2000f8e18ff */
[----:B--2-4-:R-:W-:Y:S11]  /*1b80*/  @P0 BRA `(.L_x_27) ;  /* 0x00000000000c0947 */ /* 0x014ff60003800000 */
[----:B------:R-:W-:Y:S04]  /*1b90*/  SHF.L.U32 R3, R12, 0x1f, RZ ;  /* 0x0000001f0c037819 */ /* 0x000fe800000006ff */
[----:B------:R-:W2:Y:S02]  /*1ba0*/  SYNCS.PHASECHK.TRANS64.TRYWAIT P0, [UR33+0x10], R3 ;  /* 0x00001003ff0075a7 */ /* 0x000ea40008001121 */
[----:B--2---:R-:W-:Y:S05]  /*1bb0*/  @!P0 BRA `(.L_x_28) ;  /* 0x0000007000e48947 */ /* 0x004fea0003800000 */
.L_x_27:
[----:B------:R2:W-:Y:S01]  /*1bc0*/  @!P3 SYNCS.ARRIVE.TRANS64 RZ, [UR33], R2 ;  /* 0x00000002ffffb9a7 */ /* 0x0005e20008000021 */
[----:B------:R-:W-:Y:S04]  /*1bd0*/  BSSY.RECONVERGENT B0, `(.L_x_29) ;  /* 0x0000003000007945 */ /* 0x000fe80003800200 */
[----:B------:R-:W-:Y:S05]  /*1be0*/  @P2 BRA `(.L_x_30) ;  /* 0x0000000000042947 */ /* 0x000fea0003800000 */
[----:B------:R-:W-:Y:S05]  /*1bf0*/  BPT.TRAP 0x1 ;  /* 0x000000040000795c */ /* 0x000fea0000300000 */
.L_x_30:
[----:B------:R-:W-:Y:S05]  /*1c00*/  BSYNC.RECONVERGENT B0 ;  /* 0x0000000000007941 */ /* 0x000fea0003800200 */
.L_x_29:
        /* <DEDUP_REMOVED lines=12> */
[----:B------:R-:W-:Y:S01]  /*1cd0*/  UMOV UR38, 0x0 ;  /* 0x0000000000267882 */ /* 0x000fe20000000000 */
[----:B------:R-:W-:Y:S01]  /*1ce0*/  UMOV UR39, 0x10000000 ;  /* 0x1000000000277882 */ /* 0x000fe20000000000 */
[----:B------:R-:W-:Y:S01]  /*1cf0*/  UIADD3 UR22, UP0, UPT, UR40, 0x180, URZ ;  /* 0x0000018028167890 */ /* 0x000fe2000ff1e0ff */
[----:B------:R3:W4:Y:S01]  /*1d00*/  SYNCS.PHASECHK.TRANS64.TRYWAIT P0, [UR6+0x10], R0 ;  /* 0x00001000ff0075a7 */ /* 0x0007220008001106 */
[----:B------:R-:W-:Y:S02]  /*1d10*/  UIADD3 UR6, UP1, UPT, UR40, 0x80, URZ ;  /* 0x0000008028067890 */ /* 0x000fe4000ff3e0ff */
        /* <DEDUP_REMOVED lines=18> */
[----:B------:R-:W-:Y:S03]  /*1e40*/  UMOV UR5, UR29 ;  /* 0x0000001d00057c82 */ /* 0x000fe60008000000 */
[----:B------:R-:W-:Y:S01]  /*1e50*/  UISETP.NE.AND UP0, UPT, UR13, UR14, UPT ;  /* 0x0000000e0d00728c */ /* 0x000fe2000bf05270 */
[----:B------:R3:W-:Y:S01]  /*1e60*/  UTMALDG.3D [UR16], [UR22], desc[UR38] ;  /* 0x00002610160075b4 */ /* 0x0007e20008011000 */
[----:B------:R3:W-:Y:S07]  /*1e70*/  UTMALDG.3D [UR8], [UR22], desc[UR38] ;  /* 0x00002608160075b4 */ /* 0x0007ee0008011000 */
[----:B---3--:R-:W-:Y:S05]  /*1e80*/  BRA.U UP0, `(.L_x_31) ;  /* 0xfffffffd00347547 */ /* 0x008fea000b83ffff */
.L_x_26:
[C---:B------:R-:W-:Y:S01]  /*1e90*/  LEA R3, R11.reuse, UR4, 0x3 ;  /* 0x000000040b037c11 */ /* 0x040fe2000f8e18ff */
[----:B------:R-:W-:Y:S01]  /*1ea0*/  NOP ;  /* 0x0000000000007918 */ /* 0x000fe20000000000 */
[----:B-1----:R-:W-:Y:S02]  /*1eb0*/  SHF.L.U32 R0, R10, 0x1f, RZ ;  /* 0x0000001f0a007819 */ /* 0x002fe400000006ff */
[----:B------:R-:W-:Y:S02]  /*1ec0*/  LEA R4, R11, UR4, 0x4 ;  /* 0x000000040b047c11 */ /* 0x000fe4000f8e20ff */
[----:B--2-4-:R-:W1:Y:S02]  /*1ed0*/  SYNCS.PHASECHK.TRANS64.TRYWAIT P0, [R3+URZ+0x50], R0 ;  /* 0x00005000030075a7 */ /* 0x014e6400080011ff */
[----:B-1----:R-:W-:Y:S05]  /*1ee0*/  @!P0 BRA `(.L_x_32) ;  /* 0x0000007000308947 */ /* 0x002fea0003800000 */
.L_x_109:
[----:B------:R-:W2:Y:S01]  /*1ef0*/  LDS.128 R4, [R4+0xe0] ;  /* 0x0000e00004047984 */ /* 0x000ea20000000c00 */
[----:B------:R-:W-:Y:S01]  /*1f00*/  UISETP.GE.AND UP0, UPT, UR21, 0x1, UPT ;  /* 0x000000011500788c */ /* 0x000fe2000bf06270 */
[----:B------:R-:W-:Y:S01]  /*1f10*/  @!PT LDS RZ, [RZ] ;  /* 0x00000000fffff984 */ /* 0x000fe20000000800 */
[----:B------:R-:W-:Y:S01]  /*1f20*/  @!PT LDS RZ, [RZ] ;  /* 0x00000000fffff984 */ /* 0x000fe20000000800 */
[----:B------:R-:W-:Y:S01]  /*1f30*/  @!PT LDS RZ, [RZ] ;  /* 0x00000000fffff984 */ /* 0x000fe20000000800 */
[----:B------:R-:W-:Y:S01]  /*1f40*/  @!PT LDS RZ, [RZ] ;  /* 0x00000000fffff984 */ /* 0x000fe20000000800 */
[----:B------:R3:W-:Y:S06]  /*1f50*/  MEMBAR.ALL.CTA ;  /* 0x0000000000007992 */ /* 0x0007ec0000008000 */
[----:B---3--:R-:W3:Y:S01]  /*1f60*/  FENCE.VIEW.ASYNC.S ;  /* 0x00000000000073c6 */ /* 0x008ee20000000000 */
[----:B--2---:R-:W-:-:S13]  /*1f70*/  LOP3.LUT P0, RZ, R6, 0x1, RZ, 0xc0, !PT ;  /* 0x0000000106ff7812 */ /* 0x004fda000780c0ff */
[----:B---3--:R-:W-:Y:S01]  /*1f80*/  VOTEU.ANY UP1, P0 ;  /* 0x0000000000ff7886 */ /* 0x008fe20000020100 */
[----:B------:R-:W-:-:S13]  /*1f90*/  PLOP3.LUT P0, PT, PT, PT, UP1, 0x80, 0x8 ;  /* 0x000000000008781c */ /* 0x000fda0003f0f018 */
[----:B-1----:R-:W-:Y:S02]  /*1fa0*/  @P0 LOP3.LUT R0, R5, 0xffff, RZ, 0xc0, !PT ;  /* 0x0000ffff05000812 */ /* 0x002fe400078ec0ff */
[----:B------:R-:W-:Y:S02]  /*1fb0*/  @P0 MOV R2, R4 ;  /* 0x0000000400020202 */ /* 0x000fe40000000f00 */
[----:B------:R-:W-:Y:S01]  /*1fc0*/  @P0 R2UR UR6, R0 ;  /* 0x00000000000602ca */ /* 0x000fe200000e0000 */
[----:B------:R-:W-:Y:S01]  /*1fd0*/  VIADD R0, R3, 0x60 ;  /* 0x0000006003007836 */ /* 0x000fe20000000000 */
[----:B------:R-:W-:Y:S02]  /*1fe0*/  @P0 SHF.R.U32.HI R4, RZ, 0x10, R5 ;  /* 0x00000010ff040819 */ /* 0x000fe40000011605 */
[----:B------:R-:W-:Y:S02]  /*1ff0*/  @P0 R2UR UR7, R2 ;  /* 0x00000000020702ca */ /* 0x000fe400000e0000 */
[----:B------:R-:W-:-:S02]  /*2000*/  PRMT R0, RZ, 0x654, R0 ;  /* 0x00000654ff007816 */ /* 0x000fc40000000000 */
[----:B------:R-:W-:Y:S02]  /*2010*/  @P0 R2UR UR5, R4 ;  /* 0x00000000040502ca */ /* 0x000fe400000e0000 */
[----:B------:R1:W-:Y:S03]  /*2020*/  SYNCS.ARRIVE.TRANS64.RED.A1T0 RZ, [R0+URZ], RZ ;  /* 0x000000ff00ff79a7 */ /* 0x0003e600081004ff */
[----:B------:R-:W-:-:S04]  /*2030*/  @UP1 UMOV UR31, UR6 ;  /* 0x00000006001f1c82 */ /* 0x000fc80008000000 */
[----:B------:R-:W-:-:S04]  /*2040*/  @UP1 UMOV UR37, UR7 ;  /* 0x0000000700251c82 */ /* 0x000fc80008000000 */
[----:B------:R-:W-:Y:S01]  /*2050*/  @UP1 UMOV UR36, UR5 ;  /* 0x0000000500241c82 */ /* 0x000fe20008000000 */
[----:B------:R-:W-:Y:S05]  /*2060*/  BRA.U !UP0, `(.L_x_33) ;  /* 0x0000000108d47547 */ /* 0x000fea000b800000 */
[----:B------:R-:W2:Y:S01]  /*2070*/  LDCU.128 UR16, c[0x0][0xb10] ;  /* 0x00016200ff1077ac */ /* 0x000ea20008000c00 */
[----:B------:R-:W3:Y:S01]  /*2080*/  LDCU UR20, c[0x0][0xb20] ;  /* 0x00016400ff1477ac */ /* 0x000ee20008000800 */
[----:B------:R-:W4:Y:S01]  /*2090*/  LDCU UR14, c[0x0][0xb0c] ;  /* 0x00016180ff0e77ac */ /* 0x000f220008000800 */
[----:B------:R-:W1:Y:S01]  /*20a0*/  LDCU.64 UR8, c[0x0][0xb28] ;  /* 0x00016500ff0877ac */ /* 0x000e620008000a00 */
[----:B------:R-:W-:Y:S02]  /*20b0*/  UISETP.NE.AND UP3, UPT, UR21, 0x1, UPT ;  /* 0x000000011500788c */ /* 0x000fe4000bf65270 */
[----:B--2---:R-:W-:Y:S02]  /*20c0*/  UIMAD.WIDE.U32 UR6, UR42, UR19, URZ ;  /* 0x000000132a0672a5 */ /* 0x004fe4000f8e00ff */
[----:B------:R-:W-:Y:S02]  /*20d0*/  UIMAD.WIDE.U32 UR10, UR43, UR16, URZ ;  /* 0x000000102b0a72a5 */ /* 0x000fe4000f8e00ff */
[----:B------:R-:W-:-:S02]  /*20e0*/  UISETP.NE.AND UP0, UPT, UR18, 0x1, UPT ;  /* 0x000000011200788c */ /* 0x000fc4000bf05270 */
[----:B------:R-:W-:Y:S01]  /*20f0*/  UIMAD.WIDE.U32 UR22, UR31, UR19, URZ ;  /* 0x000000131f1672a5 */ /* 0x000fe2000f8e00ff */
[----:B------:R-:W-:Y:S02]  /*2100*/  UMOV UR6, UR7 ;  /* 0x0000000700067c82 */ /* 0x000fe40008000000 */
[----:B------:R-:W-:Y:S01]  /*2110*/  UMOV UR5, UR11 ;  /* 0x0000000b00057c82 */ /* 0x000fe20008000000 */
[----:B---3--:R-:W-:Y:S02]  /*2120*/  USHF.R.U32.HI UR6, URZ, UR20, UR6 ;  /* 0x00000014ff067299 */ /* 0x008fe40008011606 */
[----:B----4-:R-:W-:Y:S02]  /*2130*/  UISETP.NE.AND UP2, UPT, UR14, 0x1, UPT ;  /* 0x000000010e00788c */ /* 0x010fe4000bf45270 */
[----:B------:R-:W-:Y:S02]  /*2140*/  USHF.R.U32.HI UR5, URZ, UR17, UR5 ;  /* 0x00000011ff057299 */ /* 0x000fe40008011605 */
[----:B------:R-:W-:-:S02]  /*2150*/  USEL UR6, UR42, UR6, !UP0 ;  /* 0x000000062a067287 */ /* 0x000fc4000c000000 */
[----:B------:R-:W-:Y:S02]  /*2160*/  USEL UR7, UR43, UR5, !UP2 ;  /* 0x000000052b077287 */ /* 0x000fe4000d000000 */
[----:B-1----:R-:W-:Y:S01]  /*2170*/  UIMAD.WIDE.U32 UR10, UR6, UR8, URZ ;  /* 0x00000008060a72a5 */ /* 0x002fe2000f8e00ff */
[----:B------:R-:W-:Y:S01]  /*2180*/  UMOV UR5, UR23 ;  /* 0x0000001700057c82 */ /* 0x000fe20008000000 */
[----:B------:R-:W-:Y:S02]  /*2190*/  UIMAD.WIDE.U32 UR12, UR37, UR16, URZ ;  /* 0x00000010250c72a5 */ /* 0x000fe4000f8e00ff */
[----:B------:R-:W-:-:S03]  /*21a0*/  UIMAD.WIDE.U32 UR22, UR7, UR8, URZ ;  /* 0x00000008071672a5 */ /* 0x000fc6000f8e00ff */
[----:B------:R-:W-:Y:S01]  /*21b0*/  UMOV UR10, UR11 ;  /* 0x0000000b000a7c82 */ /* 0x000fe20008000000 */
[----:B------:R-:W-:Y:S02]  /*21c0*/  USHF.R.U32.HI UR5, URZ, UR20, UR5 ;  /* 0x00000014ff057299 */ /* 0x000fe40008011605 */
[----:B------:R-:W-:Y:S01]  /*21d0*/  @UP3 USHF.R.U32.HI UR6, URZ, UR9, UR10 ;  /* 0x00000009ff063299 */ /* 0x000fe2000801160a */
[----:B------:R-:W-:Y:S01]  /*21e0*/  UMOV UR12, UR13 ;  /* 0x0000000d000c7c82 */ /* 0x000fe20008000000 */
[----:B------:R-:W-:Y:S01]  /*21f0*/  UMOV UR22, UR23 ;  /* 0x0000001700167c82 */ /* 0x000fe20008000000 */
[----:B------:R-:W-:Y:S02]  /*2200*/  USHF.R.U32.HI UR17, URZ, UR17, UR12 ;  /* 0x00000011ff117299 */ /* 0x000fe4000801160c */
[----:B------:R-:W-:Y:S02]  /*2210*/  USEL UR5, UR31, UR5, !UP0 ;  /* 0x000000051f057287 */ /* 0x000fe4000c000000 */
[----:B------:R-:W-:-:S02]  /*2220*/  @UP3 USHF.R.U32.HI UR7, URZ, UR9, UR22 ;  /* 0x00000009ff073299 */ /* 0x000fc40008011616 */
[----:B------:R-:W-:Y:S02]  /*2230*/  UIMAD UR10, UR21, UR6, URZ ;  /* 0x00000006150a72a4 */ /* 0x000fe4000f8e02ff */
[----:B------:R-:W-:Y:S02]  /*2240*/  USEL UR6, UR37, UR17, !UP2 ;  /* 0x0000001125067287 */ /* 0x000fe4000d000000 */
[----:B------:R-:W-:Y:S02]  /*2250*/  UIMAD UR12, UR21, UR7, URZ ;  /* 0x00000007150c72a4 */ /* 0x000fe4000f8e02ff */
[----:B------:R-:W-:Y:S02]  /*2260*/  UISETP.GE.AND UP0, UPT, UR5, UR10, UPT ;  /* 0x0000000a0500728c */ /* 0x000fe4000bf06270 */
[----:B------:R-:W-:Y:S02]  /*2270*/  UIMAD.WIDE.U32 UR10, UR5, UR8, URZ ;  /* 0x00000008050a72a5 */ /* 0x000fe4000f8e00ff */
[----:B------:R-:W-:-:S02]  /*2280*/  UISETP.GE.OR UP0, UPT, UR6, UR12, UP0 ;  /* 0x0000000c0600728c */ /* 0x000fc40008706670 */
        /* <DEDUP_REMOVED lines=19> */
.L_x_33:
[----:B------:R-:W2:Y:S02]  /*23c0*/  LDCU UR5, c[0x0][0xb30] ;  /* 0x00016600ff0577ac */ /* 0x000ea40008000800 */
[----:B--2---:R-:W-:-:S09]  /*23d0*/  UISETP.NE.AND UP0, UPT, UR5, 0x1, UPT ;  /* 0x000000010500788c */ /* 0x004fd2000bf05270 */
[----:B------:R-:W-:Y:S05]  /*23e0*/  BRA.U UP0, `(.L_x_34) ;  /* 0x0000000100447547 */ /* 0x000fea000b800000 */
[----:B------:R-:W2:Y:S01]  /*23f0*/  LDCU.128 UR16, c[0x0][0xb10] ;  /* 0x00016200ff1077ac */ /* 0x000ea20008000c00 */
[----:B------:R-:W3:Y:S01]  /*2400*/  LDCU UR10, c[0x0][0xb0c] ;  /* 0x00016180ff0a77ac */ /* 0x000ee20008000800 */
[----:B------:R-:W4:Y:S01]  /*2410*/  LDCU UR11, c[0x0][0xb20] ;  /* 0x00016400ff0b77ac */ /* 0x000f220008000800 */
[----:B--2---:R-:W-:Y:S02]  /*2420*/  UIMAD.WIDE.U32 UR8, UR37, UR16, URZ ;  /* 0x00000010250872a5 */ /* 0x004fe4000f8e00ff */
[----:B------:R-:W-:Y:S02]  /*2430*/  UIMAD.WIDE.U32 UR6, UR31, UR19, URZ ;  /* 0x000000131f0672a5 */ /* 0x000fe4000f8e00ff */
[----:B---3--:R-:W-:Y:S02]  /*2440*/  UISETP.NE.AND UP2, UPT, UR10, 0x1, UPT ;  /* 0x000000010a00788c */ /* 0x008fe4000bf45270 */
[----:B------:R-:W-:Y:S01]  /*2450*/  UISETP.NE.AND UP0, UPT, UR18, 0x1, UPT ;  /* 0x000000011200788c */ /* 0x000fe2000bf05270 */
[----:B------:R-:W-:-:S02]  /*2460*/  UMOV UR8, UR9 ;  /* 0x0000000900087c82 */ /* 0x000fc40008000000 */
[----:B------:R-:W-:Y:S01]  /*2470*/  UMOV UR5, UR7 ;  /* 0x0000000700057c82 */ /* 0x000fe20008000000 */
[----:B------:R-:W-:Y:S02]  /*2480*/  USHF.R.U32.HI UR8, URZ, UR17, UR8 ;  /* 0x00000011ff087299 */ /* 0x000fe40008011608 */
[----:B----4-:R-:W-:Y:S02]  /*2490*/  USHF.R.U32.HI UR5, URZ, UR11, UR5 ;  /* 0x0000000bff057299 */ /* 0x010fe40008011605 */
[----:B------:R-:W-:Y:S02]  /*24a0*/  USEL UR6, UR37, UR8, !UP2 ;  /* 0x0000000825067287 */ /* 0x000fe4000d000000 */
[----:B------:R-:W-:-:S04]  /*24b0*/  USEL UR5, UR31, UR5, !UP0 ;  /* 0x000000051f057287 */ /* 0x000fc8000c000000 */
[----:B------:R-:W-:Y:S02]  /*24c0*/  UIADD3 UR7, UPT, UPT, UR6, -UR5, URZ ;  /* 0x8000000506077290 */ /* 0x000fe4000fffe0ff */
[----:B------:R-:W-:Y:S02]  /*24d0*/  UIADD3 UR5, UPT, UPT, -UR6, UR5, URZ ;  /* 0x0000000506057290 */ /* 0x000fe4000fffe1ff */
[----:B------:R-:W-:Y:S02]  /*24e0*/  UIMAD UR31, UR7, UR18, UR31 ;  /* 0x00000012071f72a4 */ /* 0x000fe4000f8e021f */
[----:B------:R-:W-:-:S12]  /*24f0*/  UIMAD UR37, UR5, UR10, UR37 ;  /* 0x0000000a052572a4 */ /* 0x000fd8000f8e0225 */
.L_x_34:
[----:B------:R-:W-:Y:S01]  /*2500*/  VIADD R11, R11, 0x1 ;  /* 0x000000010b0b7836 */ /* 0x000fe20000000000 */
[----:B------:R-:W-:Y:S01]  /*2510*/  PLOP3.LUT P1, PT, PT, PT, PT, 0x80, 0x8 ;  /* 0x000000000008781c */ /* 0x000fe20003f2f070 */
[----:B------:R-:W-:Y:S02]  /*2520*/  UIADD3 UR46, UPT, UPT, UR37, UR61, URZ ;  /* 0x0000003d252e7290 */ /* 0x000fe4000fffe0ff */
[----:B------:R-:W-:Y:S01]  /*2530*/  UIADD3 UR47, UPT, UPT, UR31, UR60, URZ ;  /* 0x0000003c1f2f7290 */ /* 0x000fe2000fffe0ff */
[----:B------:R-:W-:-:S04]  /*2540*/  ISETP.NE.AND P0, PT, R11, 0x2, PT ;  /* 0x000000020b00780c */ /* 0x000fc80003f05270 */
[----:B-1----:R-:W-:Y:S02]  /*2550*/  SEL R0, RZ, 0x1, P0 ;  /* 0x00000001ff007807 */ /* 0x002fe40000000000 */
[----:B------:R-:W-:Y:S02]  /*2560*/  SEL R11, R11, RZ, P0 ;  /* 0x000000ff0b0b7207 */ /* 0x000fe40000000000 */
[----:B------:R-:W-:Y:S01]  /*2570*/  LOP3.LUT R10, R10, R0, RZ, 0x3c, !PT ;  /* 0x000000000a0a7212 */ /* 0x000fe200078e3cff */
[----:B------:R-:W-:Y:S06]  /*2580*/  BRA.U UP1, `(.L_x_35) ;  /* 0xfffffff101147547 */ /* 0x000fec000b83ffff */
[----:B------:R-:W-:Y:S01]  /*2590*/  UIADD3 UR5, UPT, UPT, UR4, 0x10, URZ ;  /* 0x0000001004057890 */ /* 0x000fe2000fffe0ff */
[----:B------:R-:W-:-:S03]  /*25a0*/  SHF.L.U32 R2, R12, 0x1f, RZ ;  /* 0x0000001f0c027819 */ /* 0x000fc600000006ff */
[----:B------:R-:W-:-:S09]  /*25b0*/  ULEA UR4, UR29, UR5, 0x3 ;  /* 0x000000051d047291 */ /* 0x000fd2000f8e18ff */
[----:B------:R-:W1:Y:S02]  /*25c0*/  SYNCS.PHASECHK.TRANS64.TRYWAIT P0, [UR4], R2 ;  /* 0x00000002ff0075a7 */ /* 0x000e640008001104 */
[----:B-1----:R-:W-:Y:S05]  /*25d0*/  @!P0 BRA `(.L_x_36) ;  /* 0x0000006800888947 */ /* 0x002fea0003800000 */
.L_x_111:
[----:B------:R-:W-:-:S04]  /*25e0*/  UIADD3 UR4, UPT, UPT, UR29, 0x1, URZ ;  /* 0x000000011d047890 */ /* 0x000fc8000fffe0ff */
[----:B------:R-:W-:-:S04]  /*25f0*/  UISETP.NE.AND UP0, UPT, UR4, 0x2, UPT ;  /* 0x000000020400788c */ /* 0x000fc8000bf05270 */
[----:B------:R-:W-:Y:S02]  /*2600*/  USEL UR6, URZ, 0x1, UP0 ;  /* 0x00000001ff067887 */ /* 0x000fe40008000000 */
[----:B------:R-:W-:-:S04]  /*2610*/  USEL UR4, UR4, URZ, UP0 ;  /* 0x000000ff04047287 */ /* 0x000fc80008000000 */
[----:B------:R-:W-:Y:S01]  /*2620*/  ULEA UR4, UR4, UR5, 0x3 ;  /* 0x0000000504047291 */ /* 0x000fe2000f8e18ff */
[----:B-1----:R-:W-:-:S04]  /*2630*/  LOP3.LUT R2, R12, UR6, RZ, 0x3c, !PT ;  /* 0x000000060c027c12 */ /* 0x002fc8000f8e3cff */
[----:B------:R-:W-:Y:S01]  /*2640*/  SHF.L.U32 R2, R2, 0x1f, RZ ;  /* 0x0000001f02027819 */ /* 0x000fe200000006ff */
[----:B------:R-:W-:-:S07]  /*2650*/  IMAD.U32 R0, RZ, RZ, UR4 ;  /* 0x00000004ff007e24 */ /* 0x000fce000f8e00ff */
.L_x_37:
[----:B-1----:R1:W2:Y:S02]  /*2660*/  SYNCS.PHASECHK.TRANS64.TRYWAIT P0, [R0+URZ], R2 ;  /* 0x00000002000075a7 */ /* 0x0022a400080011ff */
[----:B--2---:R-:W-:Y:S05]  /*2670*/  @!P0 NANOSLEEP.SYNCS 0x989680 ;  /* 0x009896800000895d */ /* 0x004fea0003900000 */
[----:B------:R-:W2:Y:S02]  /*2680*/  @!P0 SYNCS.PHASECHK.TRANS64 P0, [R0+URZ], R2 ;  /* 0x00000002000085a7 */ /* 0x000ea400080010ff */
[----:B--2---:R-:W-:Y:S05]  /*2690*/  @P0 EXIT ;  /* 0x000000000000094d */ /* 0x004fea0003800000 */
[----:B------:R-:W-:Y:S05]  /*26a0*/  BRA `(.L_x_37) ;  /* 0xfffffffc00ec7947 */ /* 0x000fea000383ffff */
.L_x_17:
[----:B------:R-:W-:-:S04]  /*26b0*/  UISETP.NE.AND UP0, UPT, UR15, URZ, UPT ;  /* 0x000000ff0f00728c */ /* 0x000fc8000bf05270 */
[----:B------:R-:W-:-:S09]  /*26c0*/  UISETP.NE.OR UP0, UPT, UR18, 0x1, UP0 ;  /* 0x000000011200788c */ /* 0x000fd20008705670 */
[----:B------:R-:W-:Y:S05]  /*26d0*/  BRA.U UP0, `(.L_x_38) ;  /* 0x0000000500487547 */ /* 0x000fea000b800000 */
[----:B------:R-:W-:Y:S01]  /*26e0*/  ISETP.NE.AND P2, PT, R0, RZ, PT ;  /* 0x000000ff0000720c */ /* 0x000fe20003f45270 */
[----:B------:R-:W-:Y:S01]  /*26f0*/  IMAD.MOV.U32 R12, RZ, RZ, 0x1 ;  /* 0x00000001ff0c7424 */ /* 0x000fe200078e00ff */
[----:B------:R-:W-:Y:S02]  /*2700*/  CS2R R10, SRZ ;  /* 0x00000000000a7805 */ /* 0x000fe4000001ff00 */
[----:B------:R-:W-:Y:S01]  /*2710*/  CS2R R8, SRZ ;  /* 0x0000000000087805 */ /* 0x000fe2000001ff00 */
[----:B------:R-:W-:Y:S01]  /*2720*/  UMOV UR4, 0x400 ;  /* 0x0000040000047882 */ /* 0x000fe20000000000 */
[----:B------:R-:W-:Y:S01]  /*2730*/  UMOV UR5, URZ ;  /* 0x000000ff00057c82 */ /* 0x000fe20008000000 */
[----:B------:R-:W-:-:S12]  /*2740*/  ULEA UR15, UR15, UR4, 0x18 ;  /* 0x000000040f0f7291 */ /* 0x000fd8000f8ec0ff */
.L_x_42:
[----:B------:R-:W-:Y:S02]  /*2750*/  LEA R2, R8, UR15, 0x3 ;  /* 0x0000000f08027c11 */ /* 0x000fe4000f8e18ff */
[----:B------:R-:W-:-:S03]  /*2760*/  SHF.L.U32 R4, R9, 0x1f, RZ ;  /* 0x0000001f09047819 */ /* 0x000fc600000006ff */
[----:B------:R-:W-:Y:S01]  /*2770*/  VIADD R5, R2, 0xc0 ;  /* 0x000000c002057836 */ /* 0x000fe20000000000 */
[----:B------:R-:W2:Y:S02]  /*2780*/  SYNCS.PHASECHK.TRANS64.TRYWAIT P0, [R2+URZ+0xb0], R4 ;  /* 0x0000b004020075a7 */ /* 0x000ea400080011ff */
[----:B--2---:R-:W-:Y:S05]  /*2790*/  @!P0 BRA `(.L_x_39) ;  /* 0x0000006800308947 */ /* 0x004fea0003800000 */
.L_x_112:
[----:B------:R-:W-:Y:S01]  /*27a0*/  ULEA UR4, UR5, UR15, 0x3 ;  /* 0x0000000f05047291 */ /* 0x000fe2000f8e18ff */
[----:B--2---:R-:W-:Y:S01]  /*27b0*/  PRMT R2, RZ, 0x654, R5 ;  /* 0x00000654ff027816 */ /* 0x004fe20000000005 */
[----:B------:R-:W-:Y:S01]  /*27c0*/  @!P2 IMAD.MOV.U32 R4, RZ, RZ, 0x10 ;  /* 0x00000010ff04a424 */ /* 0x000fe200078e00ff */
[----:B------:R-:W-:Y:S01]  /*27d0*/  SHF.L.U32 R5, R12, 0x1f, RZ ;  /* 0x0000001f0c057819 */ /* 0x000fe200000006ff */
[----:B------:R-:W-:Y:S01]  /*27e0*/  UIADD3 UR6, UPT, UPT, UR4, 0x50, URZ ;  /* 0x0000005004067890 */ /* 0x000fe2000fffe0ff */
[----:B------:R2:W-:Y:S05]  /*27f0*/  SYNCS.ARRIVE.TRANS64.RED.A1T0 RZ, [R2+URZ], RZ ;  /* 0x000000ff02ff79a7 */ /* 0x0005ea00081004ff */
[----:B------:R-:W-:Y:S01]  /*2800*/  IMAD.U32 R6, RZ, RZ, UR6 ;  /* 0x00000006ff067e24 */ /* 0x000fe2000f8e00ff */
[----:B------:R-:W3:Y:S04]  /*2810*/  SYNCS.PHASECHK.TRANS64.TRYWAIT P0, [UR4+0x60], R5 ;  /* 0x00006005ff0075a7 */ /* 0x000ee80008001104 */
[----:B------:R-:W-:Y:S01]  /*2820*/  PRMT R6, R0, 0x654, R6 ;  /* 0x0000065400067816 */ /* 0x000fe20000000006 */
[----:B--23--:R-:W-:Y:S06]  /*2830*/  @!P0 BRA `(.L_x_40) ;  /* 0x00000068001c8947 */ /* 0x00cfec0003800000 */
.L_x_114:
[----:B------:R-:W-:Y:S01]  /*2840*/  ULEA UR6, UR5, UR15, 0x4 ;  /* 0x0000000f05067291 */ /* 0x000fe2000f8e20ff */
[----:B------:R-:W-:Y:S01]  /*2850*/  SEL R3, R6, R3, !P2 ;  /* 0x0000000306037207 */ /* 0x000fe20005000000 */
[----:B------:R-:W-:Y:S01]  /*2860*/  UIADD3 UR7, UPT, UPT, UR4, 0x50, URZ ;  /* 0x0000005004077890 */ /* 0x000fe2000fffe0ff */
[----:B--2---:R-:W-:Y:S01]  /*2870*/  LEA R2, R11, UR15, 0x3 ;  /* 0x0000000f0b027c11 */ /* 0x004fe2000f8e18ff */
[----:B------:R-:W-:Y:S01]  /*2880*/  UIADD3 UR6, UPT, UPT, UR6, 0xe0, URZ ;  /* 0x000000e006067890 */ /* 0x000fe2000fffe0ff */
[----:B------:R2:W-:Y:S01]  /*2890*/  @!P2 SYNCS.ARRIVE.TRANS64.RED RZ, [R3+URZ], R4 ;  /* 0x0000000403ffa9a7 */ /* 0x0005e200080004ff */
[----:B------:R-:W-:Y:S01]  /*28a0*/  UIADD3 UR4, UPT, UPT, UR5, 0x1, URZ ;  /* 0x0000000105047890 */ /* 0x000fe2000fffe0ff */
[----:B------:R-:W-:-:S03]  /*28b0*/  VIADD R8, R8, 0x1 ;  /* 0x0000000108087836 */ /* 0x000fc60000000000 */
[----:B------:R-:W-:Y:S02]  /*28c0*/  UISETP.NE.AND UP0, UPT, UR4, 0x2, UPT ;  /* 0x000000020400788c */ /* 0x000fe4000bf05270 */
[----:B------:R-:W-:Y:S01]  /*28d0*/  ISETP.NE.AND P0, PT, R8, 0x2, PT ;  /* 0x000000020800780c */ /* 0x000fe20003f05270 */
[----:B------:R-:W-:Y:S06]  /*28e0*/  UGETNEXTWORKID.BROADCAST [UR6], [UR7] ;  /* 0x00000000060073ca */ /* 0x000fec0008000100 */
[----:B------:R-:W-:Y:S02]  /*28f0*/  USEL UR6, URZ, 0x1, UP0 ;  /* 0x00000001ff067887 */ /* 0x000fe40008000000 */
[----:B------:R-:W-:-:S04]  /*2900*/  USEL UR5, UR4, URZ, UP0 ;  /* 0x000000ff04057287 */ /* 0x000fc80008000000 */
[----:B------:R-:W-:Y:S02]  /*2910*/  LOP3.LUT R12, R12, UR6, RZ, 0x3c, !PT ;  /* 0x000000060c0c7c12 */ /* 0x000fe4000f8e3cff */
[----:B--2---:R-:W-:-:S04]  /*2920*/  SHF.L.U32 R4, R10, 0x1f, RZ ;  /* 0x0000001f0a047819 */ /* 0x004fc800000006ff */
[----:B------:R-:W2:Y:S02]  /*2930*/  SYNCS.PHASECHK.TRANS64.TRYWAIT P1, [R2+URZ+0x50], R4 ;  /* 0x00005004020075a7 */ /* 0x000ea400080211ff */
[----:B--2---:R-:W-:Y:S05]  /*2940*/  @!P1 BRA `(.L_x_41) ;  /* 0x0000006400f09947 */ /* 0x004fea0003800000 */
.L_x_115:
[C---:B--2---:R-:W-:Y:S01]  /*2950*/  LEA R4, R11.reuse, UR15, 0x4 ;  /* 0x0000000f0b047c11 */ /* 0x044fe2000f8e20ff */
[----:B------:R-:W-:Y:S01]  /*2960*/  VIADD R2, R2, 0x60 ;  /* 0x0000006002027836 */ /* 0x000fe20000000000 */
[----:B------:R-:W-:Y:S01]  /*2970*/  SEL R8, R8, RZ, P0 ;  /* 0x000000ff08087207 */ /* 0x000fe20000000000 */
[----:B------:R-:W-:-:S03]  /*2980*/  VIADD R11, R11, 0x1 ;  /* 0x000000010b0b7836 */ /* 0x000fc60000000000 */
[----:B------:R-:W2:Y:S01]  /*2990*/  LDS.128 R4, [R4+0xe0] ;  /* 0x0000e00004047984 */ /* 0x000ea20000000c00 */
[----:B------:R-:W-:Y:S02]  /*29a0*/  PRMT R2, RZ, 0x654, R2 ;  /* 0x00000654ff027816 */ /* 0x000fe40000000002 */
[C---:B------:R-:W-:Y:S01]  /*29b0*/  ISETP.NE.AND P1, PT, R11.reuse, 0x2, PT ;  /* 0x000000020b00780c */ /* 0x040fe20003f25270 */
[----:B------:R-:W-:Y:S01]  /*29c0*/  @!PT LDS RZ, [RZ] ;  /* 0x00000000fffff984 */ /* 0x000fe20000000800 */
[----:B------:R-:W-:Y:S01]  /*29d0*/  @!PT LDS RZ, [RZ] ;  /* 0x00000000fffff984 */ /* 0x000fe20000000800 */
[----:B------:R-:W-:Y:S01]  /*29e0*/  @!PT LDS RZ, [RZ] ;  /* 0x00000000fffff984 */ /* 0x000fe20000000800 */
[----:B------:R-:W-:Y:S01]  /*29f0*/  @!PT LDS RZ, [RZ] ;  /* 0x00000000fffff984 */ /* 0x000fe20000000800 */
[----:B------:R3:W-:Y:S06]  /*2a00*/  MEMBAR.ALL.CTA ;  /* 0x0000000000007992 */ /* 0x0007ec0000008000 */
[----:B---3--:R-:W3:Y:S01]  /*2a10*/  FENCE.VIEW.ASYNC.S ;  /* 0x00000000000073c6 */ /* 0x008ee20000000000 */
[----:B------:R-:W-:Y:S01]  /*2a20*/  SEL R11, R11, RZ, P1 ;  /* 0x000000ff0b0b7207 */ /* 0x000fe20000800000 */
[----:B---3--:R3:W-:Y:S01]  /*2a30*/  SYNCS.ARRIVE.TRANS64.RED.A1T0 RZ, [R2+URZ], RZ ;  /* 0x000000ff02ff79a7 */ /* 0x0087e200081004ff */
[----:B--2---:R-:W-:-:S02]  /*2a40*/  LOP3.LUT P3, RZ, R6, 0x1, RZ, 0xc0, !PT ;  /* 0x0000000106ff7812 */ /* 0x004fc4000786c0ff */
[----:B------:R-:W-:-:S04]  /*2a50*/  SEL R4, RZ, 0x1, P1 ;  /* 0x00000001ff047807 */ /* 0x000fc80000800000 */
[----:B------:R-:W-:Y:S02]  /*2a60*/  LOP3.LUT R10, R10, R4, RZ, 0x3c, !PT ;  /* 0x000000040a0a7212 */ /* 0x000fe400078e3cff */
[----:B---3--:R-:W-:-:S04]  /*2a70*/  SEL R2, RZ, 0x1, P0 ;  /* 0x00000001ff027807 */ /* 0x008fc80000000000 */
[----:B------:R-:W-:Y:S01]  /*2a80*/  LOP3.LUT R9, R9, R2, RZ, 0x3c, !PT ;  /* 0x0000000209097212 */ /* 0x000fe200078e3cff */
[----:B------:R-:W-:Y:S06]  /*2a90*/  @P3 BRA `(.L_x_42) ;  /* 0xfffffffc002c3947 */ /* 0x000fec000383ffff */
[----:B------:R-:W-:Y:S01]  /*2aa0*/  ULEA UR4, UR5, UR15, 0x3 ;  /* 0x0000000f05047291 */ /* 0x000fe2000f8e18ff */
[----:B------:R-:W-:-:S08]  /*2ab0*/  SHF.L.U32 R2, R12, 0x1f, RZ ;  /* 0x0000001f0c027819 */ /* 0x000fd000000006ff */
[----:B------:R-:W2:Y:S02]  /*2ac0*/  SYNCS.PHASECHK.TRANS64 P0, [UR4+0x60], R2 ;  /* 0x00006002ff0075a7 */ /* 0x000ea40008001004 */
[----:B--2---:R-:W-:Y:S05]  /*2ad0*/  @P0 BRA `(.L_x_43) ;  /* 0x0000000000080947 */ /* 0x004fea0003800000 */
[----:B------:R-:W2:Y:S02]  /*2ae0*/  SYNCS.PHASECHK.TRANS64.TRYWAIT P0, [UR4+0x60], R2 ;  /* 0x00006002ff0075a7 */ /* 0x000ea40008001104 */
[----:B--2---:R-:W-:Y:S05]  /*2af0*/  @!P0 BRA `(.L_x_44) ;  /* 0x0000006400988947 */ /* 0x004fea0003800000 */
.L_x_43:
[----:B------:R-:W-:-:S04]  /*2b00*/  UIADD3 UR6, UPT, UPT, UR5, 0x1, URZ ;  /* 0x0000000105067890 */ /* 0x000fc8000fffe0ff */
[----:B------:R-:W-:-:S04]  /*2b10*/  UISETP.NE.AND UP0, UPT, UR6, 0x2, UPT ;  /* 0x000000020600788c */ /* 0x000fc8000bf05270 */
[----:B------:R-:W-:Y:S02]  /*2b20*/  USEL UR7, URZ, 0x1, UP0 ;  /* 0x00000001ff077887 */ /* 0x000fe40008000000 */
[----:B------:R-:W-:-:S04]  /*2b30*/  USEL UR6, UR6, URZ, UP0 ;  /* 0x000000ff06067287 */ /* 0x000fc80008000000 */
[----:B------:R-:W-:Y:S01]  /*2b40*/  ULEA UR6, UR6, UR15, 0x3 ;  /* 0x0000000f06067291 */ /* 0x000fe2000f8e18ff */
[----:B--2---:R-:W-:-:S04]  /*2b50*/  LOP3.LUT R2, R12, UR7, RZ, 0x3c, !PT ;  /* 0x000000070c027c12 */ /* 0x004fc8000f8e3cff */
[----:B------:R-:W-:-:S04]  /*2b60*/  SHF.L.U32 R0, R2, 0x1f, RZ ;  /* 0x0000001f02007819 */ /* 0x000fc800000006ff */
[----:B------:R-:W2:Y:S02]  /*2b70*/  SYNCS.PHASECHK.TRANS64 P0, [UR6+0x60], R0 ;  /* 0x00006000ff0075a7 */ /* 0x000ea40008001006 */
[----:B-12---:R-:W-:Y:S05]  /*2b80*/  @P0 EXIT ;  /* 0x000000000000094d */ /* 0x006fea0003800000 */
[----:B------:R-:W-:Y:S02]  /*2b90*/  SHF.L.U32 R2, R2, 0x1f, RZ ;  /* 0x0000001f02027819 */ /* 0x000fe400000006ff */
[----:B------:R-:W-:-:S07]  /*2ba0*/  MOV R0, UR6 ;  /* 0x0000000600007c02 */ /* 0x000fce0008000f00 */
.L_x_45:
[----:B-1----:R1:W2:Y:S02]  /*2bb0*/  SYNCS.PHASECHK.TRANS64.TRYWAIT P0, [R0+URZ+0x60], R2 ;  /* 0x00006002000075a7 */ /* 0x0022a400080011ff */
[----:B--2---:R-:W-:Y:S05]  /*2bc0*/  @!P0 NANOSLEEP.SYNCS 0x989680 ;  /* 0x009896800000895d */ /* 0x004fea0003900000 */
[----:B------:R-:W2:Y:S02]  /*2bd0*/  @!P0 SYNCS.PHASECHK.TRANS64 P0, [R0+URZ+0x60], R2 ;  /* 0x00006002000085a7 */ /* 0x000ea400080010ff */
[----:B--2---:R-:W-:Y:S05]  /*2be0*/  @P0 EXIT ;  /* 0x000000000000094d */ /* 0x004fea0003800000 */
[----:B------:R-:W-:Y:S05]  /*2bf0*/  BRA `(.L_x_45) ;  /* 0xfffffffc00ec7947 */ /* 0x000fea000383ffff */
.L_x_38:
[----:B------:R-:W-:-:S09]  /*2c00*/  UISETP.NE.AND UP0, UPT, UR18, URZ, UPT ;  /* 0x000000ff1200728c */ /* 0x000fd2000bf05270 */
[----:B------:R-:W-:Y:S05]  /*2c10*/  BRA.U UP0, `(.L_x_46) ;  /* 0x0000001100387547 */ /* 0x000fea000b800000 */
[----:B------:R-:W-:Y:S01]  /*2c20*/  UMOV UR4, 0x40 ;  /* 0x0000004000047882 */ /* 0x000fe20000000000 */
[----:B------:R-:W-:Y:S01]  /*2c30*/  NOP ;  /* 0x0000000000007918 */ /* 0x000fe20000000000 */
[----:B------:R-:W-:-:S03]  /*2c40*/  ULEA UR5, UR15, UR4, 0x18 ;  /* 0x000000040f057291 */ /* 0x000fc6000f8ec0ff */
[----:B------:R-:W-:Y:S02]  /*2c50*/  UMOV UR4, 0x400 ;  /* 0x0000040000047882 */ /* 0x000fe40000000000 */
[----:B------:R-:W-:-:S04]  /*2c60*/  ULEA UR15, UR15, UR4, 0x18 ;  /* 0x000000040f0f7291 */ /* 0x000fc8000f8ec0ff */
[----:B------:R-:W2:Y:S02]  /*2c70*/  LDS.U8 R0, [UR5+0x1c] ;  /* 0x00001c05ff007984 */ /* 0x000ea40008000000 */
[----:B--2---:R-:W-:-:S13]  /*2c80*/  ISETP.NE.AND P0, PT, R0, RZ, PT ;  /* 0x000000ff0000720c */ /* 0x004fda0003f05270 */
[----:B------:R-:W-:Y:S05]  /*2c90*/  @P0 BRA `(.L_x_47) ;  /* 0x0000000000580947 */ /* 0x000fea0003800000 */
[----:B------:R-:W-:-:S13]  /*2ca0*/  ELECT P0, URZ, PT ;  /* 0x0000000000ff782f */ /* 0x000fda0003800000 */
[----:B------:R-:W-:Y:S05]  /*2cb0*/  @!P0 BRA `(.L_x_48) ;  /* 0x0000000000608947 */ /* 0x000fea0003800000 */
[----:B------:R-:W-:Y:S01]  /*2cc0*/  UMOV UR4, 0x10 ;  /* 0x0000001000047882 */ /* 0x000fe20000000000 */
[----:B------:R-:W-:Y:S01]  /*2cd0*/  HFMA2 R0, -RZ, RZ, 0, 5.9604644775390625e-08 ;  /* 0x00000001ff007431 */ /* 0x000fe200000001ff */
[----:B------:R-:W-:-:S03]  /*2ce0*/  MOV R2, 0xffff ;  /* 0x0000ffff00027802 */ /* 0x000fc60000000f00 */
[----:B------:R-:W-:Y:S04]  /*2cf0*/  DEPBAR.LE SB2, 0x36 ;  /* 0x0000ad800000791a */ /* 0x000fe80000000000 */
[----:B------:R-:W2:Y:S02]  /*2d00*/  UTCATOMSWS.FIND_AND_SET.ALIGN UP0, UR4, UR4 ;  /* 0x00000004000475e3 */ /* 0x000ea40008000800 */
[----:B--2---:R-:W-:Y:S01]  /*2d10*/  MOV R3, UR4 ;  /* 0x0000000400037c02 */ /* 0x004fe20008000f00 */
[----:B------:R-:W-:Y:S06]  /*2d20*/  BRA.U UP0, `(.L_x_49) ;  /* 0x0000000100187547 */ /* 0x000fec000b800000 */
.L_x_50:
[----:B------:R-:W-:Y:S05]  /*2d30*/  NANOSLEEP 0x64 ;  /* 0x000000640000795d */ /* 0x000fea0003800000 */
[----:B------:R-:W-:-:S05]  /*2d40*/  UMOV UR4, 0x10 ;  /* 0x0000001000047882 */ /* 0x000fca0000000000 */
[----:B------:R-:W-:Y:S04]  /*2d50*/  DEPBAR.LE SB2, 0x36 ;  /* 0x0000ad800000791a */ /* 0x000fe80000000000 */
[----:B------:R-:W2:Y:S02]  /*2d60*/  UTCATOMSWS.FIND_AND_SET.ALIGN UP0, UR4, UR4 ;  /* 0x00000004000475e3 */ /* 0x000ea40008000800 */
[----:B--2---:R-:W-:Y:S01]  /*2d70*/  MOV R3, UR4 ;  /* 0x0000000400037c02 */ /* 0x004fe20008000f00 */
[----:B------:R-:W-:Y:S05]  /*2d80*/  BRA.U !UP0, `(.L_x_50) ;  /* 0xfffffffd08e87547 */ /* 0x000fea000b83ffff */
.L_x_49:
[-C--:B------:R-:W-:Y:S02]  /*2d90*/  SHF.L.U32 R2, R2, R3.reuse, RZ ;  /* 0x0000000302027219 */ /* 0x080fe400000006ff */
[----:B------:R-:W-:Y:S01]  /*2da0*/  SHF.L.U32 R0, R0, R3, RZ ;  /* 0x0000000300007219 */ /* 0x000fe200000006ff */
[----:B------:R-:W-:Y:S02]  /*2db0*/  IMAD.SHL.U32 R3, R3, 0x20, RZ ;  /* 0x0000002003037824 */ /* 0x000fe400078e00ff */
[----:B------:R2:W-:Y:S04]  /*2dc0*/  ATOMS.OR RZ, [UR5+0x14], R2 ;  /* 0x00001402ffff798c */ /* 0x0005e8000b000005 */
[----:B------:R2:W-:Y:S04]  /*2dd0*/  ATOMS.OR RZ, [UR5+0x18], R0 ;  /* 0x00001800ffff798c */ /* 0x0005e8000b000005 */
[----:B------:R2:W-:Y:S01]  /*2de0*/  STS [UR15+0x100], R3 ;  /* 0x00010003ff007988 */ /* 0x0005e2000800080f */
[----:B------:R-:W-:Y:S05]  /*2df0*/  BRA `(.L_x_48) ;  /* 0x0000000000107947 */ /* 0x000fea0003800000 */
.L_x_47:
[----:B------:R-:W-:Y:S02]  /*2e00*/  MOV R0, 0xffffffff ;  /* 0xffffffff00007802 */ /* 0x000fe40000000f00 */
[----:B------:R-:W-:-:S03]  /*2e10*/  MOV R2, 0x2e40 ;  /* 0x00002e4000027802 */ /* 0x000fc60000000f00 */
[----:B------:R2:W-:Y:S04]  /*2e20*/  STS [UR15+0x100], R0 ;  /* 0x00010000ff007988 */ /* 0x0005e8000800080f */
[----:B-12--5:R-:W-:Y:S05]  /*2e30*/  CALL.REL.NOINC `($__internal_1_$__cuda_sm10x_tcgen05_guardrail_trap_phase_invalid_during_alloc) ;  /* 0x00000068002c7944 */ /* 0x026fea0003c00000 */
.L_x_48:
[----:B------:R-:W-:Y:S05]  /*2e40*/  WARPSYNC.ALL ;  /* 0x0000000000007948 */ /* 0x000fea0003800000 */
[----:B------:R-:W3:Y:S01]  /*2e50*/  S2UR UR4, SR_CgaCtaId ;  /* 0x00000000000479c3 */ /* 0x000ee20000008800 */
[----:B------:R-:W-:Y:S01]  /*2e60*/  UMOV UR43, 0x400 ;  /* 0x00000400002b7882 */ /* 0x000fe20000000000 */
[----:B------:R-:W-:-:S06]  /*2e70*/  NOP ;  /* 0x0000000000007918 */ /* 0x000fcc0000000000 */
[----:B------:R-:W-:Y:S06]  /*2e80*/  BAR.ARV 0x6, 0xa0 ;  /* 0x0182800000007b1d */ /* 0x000fec0000002000 */
[----:B------:R-:W4:Y:S01]  /*2e90*/  LDCU UR6, c[0x0][0x38c] ;  /* 0x00007180ff0677ac */ /* 0x000f220008000800 */
[----:B------:R-:W-:Y:S01]  /*2ea0*/  IMAD.MOV.U32 R11, RZ, RZ, 0x1 ;  /* 0x00000001ff0b7424 */ /* 0x000fe200078e00ff */
[----:B------:R-:W-:Y:S01]  /*2eb0*/  CS2R R8, SRZ ;  /* 0x0000000000087805 */ /* 0x000fe2000001ff00 */
[----:B------:R-:W-:Y:S01]  /*2ec0*/  IMAD.MOV.U32 R10, RZ, RZ, RZ ;  /* 0x000000ffff0a7224 */ /* 0x000fe200078e00ff */
[----:B------:R-:W-:Y:S01]  /*2ed0*/  UMOV UR45, URZ ;  /* 0x000000ff002d7c82 */ /* 0x000fe20008000000 */
[----:B------:R-:W-:Y:S01]  /*2ee0*/  UMOV UR41, URZ ;  /* 0x000000ff00297c82 */ /* 0x000fe20008000000 */
[----:B------:R-:W-:Y:S01]  /*2ef0*/  UMOV UR62, 0x0 ;  /* 0x00000000003e7882 */ /* 0x000fe20000000000 */
[----:B------:R-:W-:Y:S01]  /*2f00*/  UMOV UR63, 0x4380490 ;  /* 0x04380490003f7882 */ /* 0x000fe20000000000 */
[----:B------:R-:W-:Y:S01]  /*2f10*/  UMOV UR60, 0x0 ;  /* 0x00000000003c7882 */ /* 0x000fe20000000000 */
[----:B------:R-:W-:Y:S01]  /*2f20*/  UMOV UR61, 0x4380490 ;  /* 0x04380490003d7882 */ /* 0x000fe20000000000 */
[----:B---3--:R-:W-:Y:S01]  /*2f30*/  ULEA UR43, UR4, UR43, 0x18 ;  /* 0x0000002b042b7291 */ /* 0x008fe2000f8ec0ff */
[----:B------:R-:W3:Y:S03]  /*2f40*/  LDCU UR4, c[0x0][0x38c] ;  /* 0x00007180ff0477ac */ /* 0x000ee60008000800 */
[----:B------:R-:W-:Y:S01]  /*2f50*/  UIADD3 UR5, UPT, UPT, UR43, 0xe400, URZ ;  /* 0x0000e4002b057890 */ /* 0x000fe2000fffe0ff */
[----:B------:R-:W-:-:S04]  /*2f60*/  UMOV UR58, 0x0 ;  /* 0x00000000003a7882 */ /* 0x000fc80000000000 */
[----:B--2---:R-:W2:Y:S01]  /*2f70*/  LDS R0, [UR43+0x100] ;  /* 0x0001002bff007984 */ /* 0x004ea20008000800 */
[----:B------:R-:W-:Y:S01]  /*2f80*/  USHF.R.U32.HI UR5, URZ, 0x4, UR5 ;  /* 0x00000004ff057899 */ /* 0x000fe20008011605 */
[----:B------:R-:W-:Y:S01]  /*2f90*/  UMOV UR59, 0x4380490 ;  /* 0x04380490003b7882 */ /* 0x000fe20000000000 */
[----:B------:R-:W-:Y:S02]  /*2fa0*/  UMOV UR56, 0x0 ;  /* 0x0000000000387882 */ /* 0x000fe40000000000 */
[----:B------:R-:W-:Y:S01]  /*2fb0*/  ULOP3.LUT UR5, UR5, 0x3fff, URZ, 0xc0, !UPT ;  /* 0x00003fff05057892 */ /* 0x000fe2000f8ec0ff */
[----:B------:R-:W-:Y:S01]  /*2fc0*/  UMOV UR57, 0x4380490 ;  /* 0x0438049000397882 */ /* 0x000fe20000000000 */
[----:B------:R-:W-:Y:S01]  /*2fd0*/  UMOV UR54, 0x0 ;  /* 0x0000000000367882 */ /* 0x000fe20000000000 */
[----:B------:R-:W-:Y:S01]  /*2fe0*/  UMOV UR55, 0x4380490 ;  /* 0x0438049000377882 */ /* 0x000fe20000000000 */
[----:B------:R-:W-:Y:S01]  /*2ff0*/  UMOV UR52, 0x0 ;  /* 0x0000000000347882 */ /* 0x000fe20000000000 */
[----:B---3--:R-:W-:Y:S01]  /*3000*/  UIADD3 UR4, UPT, UPT, UR4, 0x7f, URZ ;  /* 0x0000007f04047890 */ /* 0x008fe2000fffe0ff */
[----:B------:R-:W-:Y:S01]  /*3010*/  UMOV UR53, 0x4380490 ;  /* 0x0438049000357882 */ /* 0x000fe20000000000 */
[----:B------:R-:W-:-:S02]  /*3020*/  ULOP3.LUT UR44, UR5, 0x10000, URZ, 0xfc, !UPT ;  /* 0x00010000052c7892 */ /* 0x000fc4000f8efcff */
[----:B------:R-:W-:Y:S02]  /*3030*/  USHF.R.S32.HI UR47, URZ, 0x1f, UR4 ;  /* 0x0000001fff2f7899 */ /* 0x000fe40008011404 */
[----:B----4-:R-:W-:Y:S02]  /*3040*/  UISETP.GE.AND UP4, UPT, UR6, 0x1, UPT ;  /* 0x000000010600788c */ /* 0x010fe4000bf86270 */
[----:B------:R-:W-:Y:S02]  /*3050*/  ULEA.HI UR47, UR47, UR4, URZ, 0x7 ;  /* 0x000000042f2f7291 */ /* 0x000fe4000f8f38ff */
[----:B------:R-:W-:Y:S02]  /*3060*/  UIADD3 UR4, UPT, UPT, UR43, 0x16400, URZ ;  /* 0x000164002b047890 */ /* 0x000fe4000fffe0ff */
[----:B------:R-:W-:Y:S02]  /*3070*/  USHF.R.S32.HI UR47, URZ, 0x7, UR47 ;  /* 0x00000007ff2f7899 */ /* 0x000fe4000801142f */
[----:B------:R-:W-:-:S02]  /*3080*/  USHF.R.U32.HI UR4, URZ, 0x4, UR4 ;  /* 0x00000004ff047899 */ /* 0x000fc40008011604 */
[----:B------:R-:W-:Y:S02]  /*3090*/  UISETP.LT.AND UP0, UPT, UR47, 0x1, UPT ;  /* 0x000000012f00788c */ /* 0x000fe4000bf01270 */
[----:B------:R-:W-:Y:S02]  /*30a0*/  ULOP3.LUT UR4, UR4, 0x3fff, URZ, 0xc0, !UPT ;  /* 0x00003fff04047892 */ /* 0x000fe4000f8ec0ff */
[----:B------:R-:W-:Y:S02]  /*30b0*/  USEL UR64, UR47, 0x1, !UP0 ;  /* 0x000000012f407887 */ /* 0x000fe4000c000000 */
[----:B------:R-:W-:Y:S02]  /*30c0*/  ULOP3.LUT UR4, UR4, 0x10000, URZ, 0xfc, !UPT ;  /* 0x0001000004047892 */ /* 0x000fe4000f8efcff */
[----:B------:R-:W-:Y:S01]  /*30d0*/  UIADD3 UR64, UPT, UPT, -UR64, URZ, URZ ;  /* 0x000000ff40407290 */ /* 0x000fe2000fffe1ff */
[----:B------:R-:W-:Y:S01]  /*30e0*/  UMOV UR50, 0x0 ;  /* 0x0000000000327882 */ /* 0x000fe20000000000 */
[----:B------:R-:W-:Y:S01]  /*30f0*/  UMOV UR51, 0x4380490 ;  /* 0x0438049000337882 */ /* 0x000fe20000000000 */
[----:B--2---:R-:W-:Y:S01]  /*3100*/  R2UR UR65, R0 ;  /* 0x00000000004172ca */ /* 0x004fe200000e0000 */
[----:B------:R-:W-:Y:S01]  /*3110*/  UMOV UR48, 0x0 ;  /* 0x0000000000307882 */ /* 0x000fe20000000000 */
[----:B------:R-:W-:-:S13]  /*3120*/  UMOV UR49, 0x4380490 ;  /* 0x0438049000317882 */ /* 0x000fda0000000000 */
.L_x_57:
[----:B------:R-:W-:Y:S02]  /*3130*/  LEA R0, R10, UR43, 0x3 ;  /* 0x0000002b0a007c11 */ /* 0x000fe4000f8e18ff */
[----:B------:R-:W-:Y:S02]  /*3140*/  SHF.L.U32 R2, R9, 0x1f, RZ ;  /* 0x0000001f09027819 */ /* 0x000fe400000006ff */
[----:B------:R-:W-:Y:S01]  /*3150*/  PLOP3.LUT P0, PT, PT, PT, UP4, 0x80, 0x8 ;  /* 0x000000000008781c */ /* 0x000fe20003f0f048 */
[----:B------:R-:W-:Y:S01]  /*3160*/  VIADD R3, R0, 0x60 ;  /* 0x0000006000037836 */ /* 0x000fe20000000000 */
[----:B--2---:R-:W2:Y:S02]  /*3170*/  SYNCS.PHASECHK.TRANS64.TRYWAIT P1, [R0+URZ+0x50], R2 ;  /* 0x00005002000075a7 */ /* 0x004ea400080211ff */
[----:B--2---:R-:W-:Y:S09]  /*3180*/  @!P1 BRA `(.L_x_51) ;  /* 0x00000060000c9947 */ /* 0x004ff20003800000 */
.L_x_117:
[----:B------:R-:W-:Y:S01]  /*3190*/  LEA R4, R10, UR43, 0x4 ;  /* 0x0000002b0a047c11 */ /* 0x000fe2000f8e20ff */
[----:B------:R-:W-:Y:S01]  /*31a0*/  @UP4 ULEA UR5, UR41, UR43, 0x3 ;  /* 0x0000002b29054291 */ /* 0x000fe2000f8e18ff */
[----:B------:R-:W-:Y:S01]  /*31b0*/  PLOP3.LUT P1, PT, PT, PT, PT, 0x80, 0x8 ;  /* 0x000000000008781c */ /* 0x000fe20003f2f070 */
[----:B------:R-:W-:Y:S01]  /*31c0*/  ULEA UR46, UR45, UR43, 0x3 ;  /* 0x0000002b2d2e7291 */ /* 0x000fe2000f8e18ff */
[----:B------:R-:W-:Y:S02]  /*31d0*/  PRMT R3, RZ, 0x654, R3 ;  /* 0x00000654ff037816 */ /* 0x000fe40000000003 */
[----:B------:R-:W3:Y:S01]  /*31e0*/  LDS.128 R4, [R4+0xe0] ;  /* 0x0000e00004047984 */ /* 0x000ee20000000c00 */
[----:B--2---:R-:W-:Y:S02]  /*31f0*/  @P0 SHF.L.U32 R2, R8, 0x1f, RZ ;  /* 0x0000001f08020819 */ /* 0x004fe400000006ff */
[----:B------:R-:W-:Y:S01]  /*3200*/  SHF.L.U32 R0, R11, 0x1f, RZ ;  /* 0x0000001f0b007819 */ /* 0x000fe200000006ff */
[----:B------:R-:W-:Y:S01]  /*3210*/  @!PT LDS RZ, [RZ] ;  /* 0x00000000fffff984 */ /* 0x000fe20000000800 */
[----:B------:R-:W-:Y:S01]  /*3220*/  @!PT LDS RZ, [RZ] ;  /* 0x00000000fffff984 */ /* 0x000fe20000000800 */
[----:B------:R-:W-:Y:S01]  /*3230*/  @!PT LDS RZ, [RZ] ;  /* 0x00000000fffff984 */ /* 0x000fe20000000800 */
[----:B------:R-:W-:Y:S01]  /*3240*/  @!PT LDS RZ, [RZ] ;  /* 0x00000000fffff984 */ /* 0x000fe20000000800 */
[----:B------:R2:W-:Y:S06]  /*3250*/  MEMBAR.ALL.CTA ;  /* 0x0000000000007992 */ /* 0x0005ec0000008000 */
[----:B--2---:R-:W2:Y:S02]  /*3260*/  FENCE.VIEW.ASYNC.S ;  /* 0x00000000000073c6 */ /* 0x004ea40000000000 */
[----:B--2---:R2:W-:Y:S01]  /*3270*/  SYNCS.ARRIVE.TRANS64.RED.A1T0 RZ, [R3+URZ], RZ ;  /* 0x000000ff03ff79a7 */ /* 0x0045e200081004ff */
[----:B------:R2:W4:Y:S01]  /*3280*/  @P0 SYNCS.PHASECHK.TRANS64.TRYWAIT P1, [UR5], R2 ;  /* 0x00000002ff0005a7 */ /* 0x0005220008021105 */
[----:B------:R-:W-:-:S04]  /*3290*/  ULEA.HI UR5, UR45, UR45, URZ, 0x1 ;  /* 0x0000002d2d057291 */ /* 0x000fc8000f8f08ff */
[----:B------:R-:W-:Y:S02]  /*32a0*/  ULOP3.LUT UR6, UR5, 0xffe, URZ, 0xc0, !UPT ;  /* 0x00000ffe05067892 */ /* 0x000fe4000f8ec0ff */
[----:B------:R-:W-:Y:S02]  /*32b0*/  USHF.R.U32.HI UR38, URZ, 0x1, UR5 ;  /* 0x00000001ff267899 */ /* 0x000fe40008011605 */
[----:B------:R-:W-:Y:S02]  /*32c0*/  UIADD3 UR5, UPT, UPT, -UR6, UR45, URZ ;  /* 0x0000002d06057290 */ /* 0x000fe4000fffe1ff */
[----:B------:R-:W-:-:S04]  /*32d0*/  UIMAD UR38, UR38, 0xe0, UR65 ;  /* 0x000000e0262678a4 */ /* 0x000fc8000f8e0241 */
[----:B------:R-:W-:Y:S01]  /*32e0*/  ULEA UR38, UR5, UR38, 0x14 ;  /* 0x0000002605267291 */ /* 0x000fe2000f8ea0ff */
[----:B------:R-:W1:Y:S02]  /*32f0*/  SYNCS.PHASECHK.TRANS64.TRYWAIT P0, [UR46+0x90], R0 ;  /* 0x00009000ff0075a7 */ /* 0x000e64000800112e */
[----:B-1234-:R-:W-:Y:S09]  /*3300*/  @!P0 BRA `(.L_x_52) ;  /* 0x0000005c00c08947 */ /* 0x01eff20003800000 */
.L_x_119:
[----:B------:R-:W-:Y:S01]  /*3310*/  IADD3 R10, PT, PT, R10, 0x1, RZ ;  /* 0x000000010a0a7810 */ /* 0x000fe20007ffe0ff */
[----:B------:R-:W-:Y:S06]  /*3320*/  BRA.U !UP4, `(.L_x_53) ;  /* 0x000000050c107547 */ /* 0x000fec000b800000 */
[----:B------:R-:W-:Y:S01]  /*3330*/  UPLOP3.LUT UP2, UPT, UPT, UPT, UPT, 0x40, 0x4 ;  /* 0x000000000004789c */ /* 0x000fe20003f4e870 */
[----:B------:R-:W-:Y:S01]  /*3340*/  UMOV UR40, UR64 ;  /* 0x0000004000287c82 */ /* 0x000fe20008000000 */
[----:B------:R-:W-:Y:S01]  /*3350*/  UMOV UR39, UR47 ;  /* 0x0000002f00277c82 */ /* 0x000fe20008000000 */
[----:B------:R-:W-:-:S08]  /*3360*/  UMOV UR5, UR41 ;  /* 0x0000002900057c82 */ /* 0x000fd00008000000 */
.L_x_56:
[----:B------:R-:W-:Y:S02]  /*3370*/  UIADD3 UR40, UPT, UPT, UR40, 0x1, URZ ;  /* 0x0000000128287890 */ /* 0x000fe4000fffe0ff */
[----:B--2---:R-:W-:Y:S02]  /*3380*/  ULEA UR7, UR5, UR43, 0x3 ;  /* 0x0000002b05077291 */ /* 0x004fe4000f8e18ff */
[----:B------:R-:W-:Y:S01]  /*3390*/  UISETP.NE.AND UP3, UPT, UR40, URZ, UPT ;  /* 0x000000ff2800728c */ /* 0x000fe2000bf65270 */
[----:B---3--:R-:W-:Y:S10]  /*33a0*/  @P1 BRA `(.L_x_54) ;  /* 0x00000000000c1947 */ /* 0x008ff40003800000 */
[----:B-1----:R-:W-:Y:S04]  /*33b0*/  SHF.L.U32 R2, R8, 0x1f, RZ ;  /* 0x0000001f08027819 */ /* 0x002fe800000006ff */
[----:B------:R-:W1:Y:S02]  /*33c0*/  SYNCS.PHASECHK.TRANS64.TRYWAIT P0, [UR7], R2 ;  /* 0x00000002ff0075a7 */ /* 0x000e640008001107 */
[----:B-1----:R-:W-:Y:S05]  /*33d0*/  @!P0 BRA `(.L_x_55) ;  /* 0x0000005c00a48947 */ /* 0x002fea0003800000 */
.L_x_54:
[----:B------:R-:W-:Y:S01]  /*33e0*/  UISETP.NE.AND UP0, UPT, UR39, 0x1, UPT ;  /* 0x000000012700788c */ /* 0x000fe2000bf05270 */
[----:B------:R-:W-:Y:S01]  /*33f0*/  PLOP3.LUT P1, PT, PT, PT, PT, 0x80, 0x8 ;  /* 0x000000000008781c */ /* 0x000fe20003f2f070 */
[----:B------:R-:W-:Y:S02]  /*3400*/  UIADD3 UR6, UPT, UPT, UR5, 0x1, URZ ;  /* 0x0000000105067890 */ /* 0x000fe4000fffe0ff */
[----:B------:R-:W-:Y:S02]  /*3410*/  UIADD3 UR42, UPT, UPT, UR7, 0x10, URZ ;  /* 0x00000010072a7890 */ /* 0x000fe4000fffe0ff */
[----:B------:R-:W-:Y:S01]  /*3420*/  UISETP.NE.AND UP1, UPT, UR6, 0x2, UPT ;  /* 0x000000020600788c */ /* 0x000fe2000bf25270 */
[----:B------:R-:W-:Y:S01]  /*3430*/  PLOP3.LUT P0, PT, PT, PT, UP0, 0x80, 0x8 ;  /* 0x000000000008781c */ /* 0x000fe20003f0f008 */
[----:B------:R-:W-:Y:S02]  /*3440*/  UIADD3 UR39, UPT, UPT, UR39, -0x1, URZ ;  /* 0xffffffff27277890 */ /* 0x000fe4000fffe0ff */
[----:B------:R-:W-:Y:S02]  /*3450*/  USEL UR8, URZ, 0x1, UP1 ;  /* 0x00000001ff087887 */ /* 0x000fe40008800000 */
[----:B------:R-:W-:Y:S01]  /*3460*/  USEL UR41, UR6, URZ, UP1 ;  /* 0x000000ff06297287 */ /* 0x000fe20008800000 */
[----:B------:R-:W-:Y:S01]  /*3470*/  UMOV UR7, 0x40004040 ;  /* 0x4000404000077882 */ /* 0x000fe20000000000 */
[----:B------:R-:W-:Y:S02]  /*3480*/  UMOV UR9, 0x40004040 ;  /* 0x4000404000097882 */ /* 0x000fe40000000000 */
[----:B------:R-:W-:Y:S01]  /*3490*/  @UP0 ULEA UR6, UR41, UR43, 0x3 ;  /* 0x0000002b29060291 */ /* 0x000fe2000f8e18ff */
[----:B------:R-:W-:Y:S01]  /*34a0*/  LOP3.LUT R8, R8, UR8, RZ, 0x3c, !PT ;  /* 0x0000000808087c12 */ /* 0x000fe2000f8e3cff */
[----:B------:R-:W-:Y:S01]  /*34b0*/  ULEA UR8, UR5, UR44, 0xa ;  /* 0x0000002c05087291 */ /* 0x000fe2000f8e50ff */
[----:B------:R-:W-:Y:S02]  /*34c0*/  UMOV UR37, 0x40004040 ;  /* 0x4000404000257882 */ /* 0x000fe40000000000 */
[----:B-1----:R-:W-:Y:S01]  /*34d0*/  @P0 SHF.L.U32 R0, R8, 0x1f, RZ ;  /* 0x0000001f08000819 */ /* 0x002fe200000006ff */
[----:B------:R-:W-:Y:S02]  /*34e0*/  UIADD3 UR34, UPT, UPT, UR8, 0x2, URZ ;  /* 0x0000000208227890 */ /* 0x000fe4000fffe0ff */
[----:B------:R-:W-:Y:S01]  /*34f0*/  UIADD3 UR30, UPT, UPT, UR8, 0x4, URZ ;  /* 0x00000004081e7890 */ /* 0x000fe2000fffe0ff */
[----:B------:R2:W3:Y:S01]  /*3500*/  @P0 SYNCS.PHASECHK.TRANS64.TRYWAIT P1, [UR6], R0 ;  /* 0x00000000ff0005a7 */ /* 0x0004e20008021106 */
[----:B------:R-:W-:Y:S02]  /*3510*/  UIMAD UR6, UR5, 0xe00, UR4 ;  /* 0x00000e00050678a4 */ /* 0x000fe4000f8e0204 */
[----:B------:R-:W-:Y:S02]  /*3520*/  UIADD3 UR26, UPT, UPT, UR8, 0x6, URZ ;  /* 0x00000006081a7890 */ /* 0x000fe4000fffe0ff */
[----:B------:R-:W-:Y:S02]  /*3530*/  UIADD3 UR36, UPT, UPT, UR6, 0x2, URZ ;  /* 0x0000000206247890 */ /* 0x000fe4000fffe0ff */
[----:B------:R-:W-:Y:S02]  /*3540*/  UIADD3 UR32, UPT, UPT, UR6, 0x4, URZ ;  /* 0x0000000406207890 */ /* 0x000fe4000fffe0ff */
[----:B------:R-:W-:Y:S01]  /*3550*/  UIADD3 UR28, UPT, UPT, UR6, 0x6, URZ ;  /* 0x00000006061c7890 */ /* 0x000fe2000fffe0ff */
[----:B------:R2:W-:Y:S01]  /*3560*/  UTCHMMA gdesc[UR8], gdesc[UR6], tmem[UR38], tmem[UR62], idesc[UR63], UP2 ;  /* 0x00ff3e06080075ea */ /* 0x0005e20009000026 */
[----:B------:R-:W-:Y:S02]  /*3570*/  UIADD3 UR24, UPT, UPT, UR6, 0x700, URZ ;  /* 0x0000070006187890 */ /* 0x000fe4000fffe0ff */
[----:B------:R-:W-:Y:S02]  /*3580*/  UIADD3 UR22, UPT, UPT, UR8, 0x200, URZ ;  /* 0x0000020008167890 */ /* 0x000fe4000fffe0ff */
[----:B------:R-:W-:Y:S02]  /*3590*/  UIADD3 UR20, UPT, UPT, UR6, 0x702, URZ ;  /* 0x0000070206147890 */ /* 0x000fe4000fffe0ff */
[----:B------:R-:W-:Y:S02]  /*35a0*/  UIADD3 UR18, UPT, UPT, UR8, 0x202, URZ ;  /* 0x0000020208127890 */ /* 0x000fe4000fffe0ff */
[----:B------:R-:W-:Y:S02]  /*35b0*/  UIADD3 UR16, UPT, UPT, UR6, 0x704, URZ ;  /* 0x0000070406107890 */ /* 0x000fe4000fffe0ff */
[----:B------:R-:W-:Y:S02]  /*35c0*/  UIADD3 UR14, UPT, UPT, UR8, 0x204, URZ ;  /* 0x00000204080e7890 */ /* 0x000fe4000fffe0ff */
[----:B------:R-:W-:Y:S02]  /*35d0*/  UIADD3 UR12, UPT, UPT, UR6, 0x706, URZ ;  /* 0x00000706060c7890 */ /* 0x000fe4000fffe0ff */
[----:B------:R-:W-:Y:S02]  /*35e0*/  UIADD3 UR10, UPT, UPT, UR8, 0x206, URZ ;  /* 0x00000206080a7890 */ /* 0x000fe4000fffe0ff */
[----:B------:R-:W-:Y:S01]  /*35f0*/  UPLOP3.LUT UP2, UPT, UPT, UPT, UPT, 0x80, 0x8 ;  /* 0x000000000008789c */ /* 0x000fe20003f4f070 */
[----:B------:R-:W-:Y:S01]  /*3600*/  UMOV UR35, 0x40004040 ;  /* 0x4000404000237882 */ /* 0x000fe20000000000 */
[----:B------:R-:W-:Y:S01]  /*3610*/  UMOV UR33, 0x40004040 ;  /* 0x4000404000217882 */ /* 0x000fe20000000000 */
[----:B------:R2:W-:Y:S01]  /*3620*/  UTCHMMA gdesc[UR34], gdesc[UR36], tmem[UR38], tmem[UR60], idesc[UR61], UPT ;  /* 0x00ff3c24220075ea */ /* 0x0005e2000b800026 */
        /* <DEDUP_REMOVED lines=14> */
[----:B------:R-:W-:Y:S01]  /*3710*/  UMOV UR11, 0x40004040 ;  /* 0x40004040000b7882 */ /* 0x000fe20000000000 */
[----:B------:R2:W-:Y:S01]  /*3720*/  UTCHMMA gdesc[UR14], gdesc[UR16], tmem[UR38], tmem[UR50], idesc[UR51], UPT ;  /* 0x00ff32100e0075ea */ /* 0x0005e2000b800026 */
[----:B------:R2:W-:Y:S01]  /*3730*/  UTCHMMA gdesc[UR10], gdesc[UR12], tmem[UR38], tmem[UR48], idesc[UR49], UPT ;  /* 0x00ff300c0a0075ea */ /* 0x0005e2000b800026 */
[----:B------:R2:W-:Y:S01]  /*3740*/  UTCBAR [UR42], URZ ;  /* 0x000000ff2a0073e9 */ /* 0x0005e200080000ff */
[----:B------:R-:W-:Y:S01]  /*3750*/  UMOV UR5, UR41 ;  /* 0x0000002900057c82 */ /* 0x000fe20008000000 */
[----:B------:R-:W-:Y:S05]  /*3760*/  BRA.U UP3, `(.L_x_56) ;  /* 0xfffffffd03007547 */ /* 0x000fea000b83ffff */
.L_x_53:
[----:B------:R-:W-:Y:S01]  /*3770*/  UIADD3 UR5, UPT, UPT, UR45, 0x1, URZ ;  /* 0x000000012d057890 */ /* 0x000fe2000fffe0ff */
[----:B------:R-:W-:Y:S01]  /*3780*/  LOP3.LUT P0, RZ, R6, 0x1, RZ, 0xc0, !PT ;  /* 0x0000000106ff7812 */ /* 0x000fe2000780c0ff */
[----:B--2---:R-:W-:Y:S01]  /*3790*/  UIADD3 UR6, UPT, UPT, UR46, 0x70, URZ ;  /* 0x000000702e067890 */ /* 0x004fe2000fffe0ff */
[----:B---3--:R-:W-:Y:S01]  /*37a0*/  ISETP.NE.AND P1, PT, R10, 0x2, PT ;  /* 0x000000020a00780c */ /* 0x008fe20003f25270 */
[----:B------:R-:W-:-:S03]  /*37b0*/  UISETP.NE.AND UP0, UPT, UR5, 0x4, UPT ;  /* 0x000000040500788c */ /* 0x000fc6000bf05270 */
[----:B-1----:R-:W-:Y:S01]  /*37c0*/  SEL R0, RZ, 0x1, P1 ;  /* 0x00000001ff007807 */ /* 0x002fe20000800000 */
[----:B------:R-:W-:Y:S01]  /*37d0*/  USEL UR7, URZ, 0x1, UP0 ;  /* 0x00000001ff077887 */ /* 0x000fe20008000000 */
[----:B------:R-:W-:Y:S01]  /*37e0*/  SEL R10, R10, RZ, P1 ;  /* 0x000000ff0a0a7207 */ /* 0x000fe20000800000 */
[----:B------:R-:W-:Y:S01]  /*37f0*/  USEL UR45, UR5, URZ, UP0 ;  /* 0x000000ff052d7287 */ /* 0x000fe20008000000 */
[----:B------:R2:W-:Y:S01]  /*3800*/  UTCBAR [UR6], URZ ;  /* 0x000000ff060073e9 */ /* 0x0005e200080000ff */
[----:B------:R-:W-:Y:S02]  /*3810*/  LOP3.LUT R9, R9, R0, RZ, 0x3c, !PT ;  /* 0x0000000009097212 */ /* 0x000fe400078e3cff */
[----:B------:R-:W-:Y:S01]  /*3820*/  LOP3.LUT R11, R11, UR7, RZ, 0x3c, !PT ;  /* 0x000000070b0b7c12 */ /* 0x000fe2000f8e3cff */
[----:B------:R-:W-:Y:S07]  /*3830*/  @P0 BRA `(.L_x_57) ;  /* 0xfffffff8003c0947 */ /* 0x000fee000383ffff */
[----:B------:R-:W1:Y:S01]  /*3840*/  S2UR UR8, SR_CgaCtaId ;  /* 0x00000000000879c3 */ /* 0x000e620000008800 */
[----:B------:R-:W-:Y:S01]  /*3850*/  ELECT P0, URZ, PT ;  /* 0x0000000000ff782f */ /* 0x000fe20003800000 */
[----:B------:R-:W-:Y:S01]  /*3860*/  IMAD.MOV.U32 R0, RZ, RZ, 0x1 ;  /* 0x00000001ff007424 */ /* 0x000fe200078e00ff */
[----:B------:R-:W-:Y:S01]  /*3870*/  UIADD3 UR43, UPT, UPT, UR43, 0x90, URZ ;  /* 0x000000902b2b7890 */ /* 0x000fe2000fffe0ff */
[----:B------:R-:W-:Y:S01]  /*3880*/  SHF.L.U32 R2, R11, 0x1f, RZ ;  /* 0x0000001f0b027819 */ /* 0x000fe200000006ff */
[----:B------:R-:W-:-:S03]  /*3890*/  UMOV UR4, 0x40 ;  /* 0x0000004000047882 */ /* 0x000fc60000000000 */
[----:B------:R-:W-:Y:S01]  /*38a0*/  UVIRTCOUNT.DEALLOC.SMPOOL 0x80 ;  /* 0x000000800000784c */ /* 0x000fe20000000000 */
[----:B-1----:R-:W-:Y:S02]  /*38b0*/  ULEA UR8, UR8, UR4, 0x18 ;  /* 0x0000000408087291 */ /* 0x002fe4000f8ec0ff */
[----:B------:R-:W-:-:S07]  /*38c0*/  ULEA UR4, UR45, UR43, 0x3 ;  /* 0x0000002b2d047291 */ /* 0x000fce000f8e18ff */
[----:B------:R1:W-:Y:S02]  /*38d0*/  @P0 STS.U8 [UR8+0x1c], R0 ;  /* 0x00001c00ff000988 */ /* 0x0003e40008000008 */
[----:B------:R-:W3:Y:S02]  /*38e0*/  SYNCS.PHASECHK.TRANS64.TRYWAIT P0, [UR4], R2 ;  /* 0x00000002ff0075a7 */ /* 0x000ee40008001104 */
[----:B-1-3--:R-:W-:Y:S05]  /*38f0*/  @!P0 BRA `(.L_x_58) ;  /* 0x0000005800748947 */ /* 0x00afea0003800000 */
.L_x_122:
[----:B------:R-:W-:-:S04]  /*3900*/  UIADD3 UR4, UPT, UPT, UR45, 0x1, URZ ;  /* 0x000000012d047890 */ /* 0x000fc8000fffe0ff */
[----:B------:R-:W-:-:S04]  /*3910*/  UISETP.NE.AND UP0, UPT, UR4, 0x4, UPT ;  /* 0x000000040400788c */ /* 0x000fc8000bf05270 */
[----:B--2---:R-:W-:Y:S02]  /*3920*/  USEL UR6, URZ, 0x1, UP0 ;  /* 0x00000001ff067887 */ /* 0x004fe40008000000 */
[----:B------:R-:W-:-:S04]  /*3930*/  USEL UR4, UR4, URZ, UP0 ;  /* 0x000000ff04047287 */ /* 0x000fc80008000000 */
[----:B------:R-:W-:Y:S01]  /*3940*/  ULEA UR5, UR4, UR43, 0x3 ;  /* 0x0000002b04057291 */ /* 0x000fe2000f8e18ff */
[----:B-1----:R-:W-:-:S04]  /*3950*/  LOP3.LUT R2, R11, UR6, RZ, 0x3c, !PT ;  /* 0x000000060b027c12 */ /* 0x002fc8000f8e3cff */
[----:B------:R-:W-:-:S04]  /*3960*/  SHF.L.U32 R3, R2, 0x1f, RZ ;  /* 0x0000001f02037819 */ /* 0x000fc800000006ff */
[----:B------:R-:W1:Y:S02]  /*3970*/  SYNCS.PHASECHK.TRANS64.TRYWAIT P0, [UR5], R3 ;  /* 0x00000003ff0075a7 */ /* 0x000e640008001105 */
[----:B-1----:R-:W-:Y:S05]  /*3980*/  @!P0 BRA `(.L_x_59) ;  /* 0x0000005800688947 */ /* 0x002fea0003800000 */
.L_x_124:
[----:B------:R-:W-:-:S04]  /*3990*/  UIADD3 UR4, UPT, UPT, UR4, 0x1, URZ ;  /* 0x0000000104047890 */ /* 0x000fc8000fffe0ff */
[----:B------:R-:W-:-:S04]  /*39a0*/  UISETP.NE.AND UP0, UPT, UR4, 0x4, UPT ;  /* 0x000000040400788c */ /* 0x000fc8000bf05270 */
[----:B------:R-:W-:Y:S02]  /*39b0*/  USEL UR6, URZ, 0x1, UP0 ;  /* 0x00000001ff067887 */ /* 0x000fe40008000000 */
[----:B------:R-:W-:-:S04]  /*39c0*/  USEL UR4, UR4, URZ, UP0 ;  /* 0x000000ff04047287 */ /* 0x000fc80008000000 */
[----:B------:R-:W-:Y:S01]  /*39d0*/  ULEA UR5, UR4, UR43, 0x3 ;  /* 0x0000002b04057291 */ /* 0x000fe2000f8e18ff */
[----:B------:R-:W-:-:S04]  /*39e0*/  LOP3.LUT R2, R2, UR6, RZ, 0x3c, !PT ;  /* 0x0000000602027c12 */ /* 0x000fc8000f8e3cff */
[----:B-1----:R-:W-:-:S04]  /*39f0*/  SHF.L.U32 R3, R2, 0x1f, RZ ;  /* 0x0000001f02037819 */ /* 0x002fc800000006ff */
[----:B------:R-:W1:Y:S02]  /*3a00*/  SYNCS.PHASECHK.TRANS64.TRYWAIT P0, [UR5], R3 ;  /* 0x00000003ff0075a7 */ /* 0x000e640008001105 */
[----:B-1----:R-:W-:Y:S05]  /*3a10*/  @!P0 BRA `(.L_x_60) ;  /* 0x00000058005c8947 */ /* 0x002fea0003800000 */
.L_x_126:
[----:B------:R-:W-:-:S04]  /*3a20*/  UIADD3 UR4, UPT, UPT, UR4, 0x1, URZ ;  /* 0x0000000104047890 */ /* 0x000fc8000fffe0ff */
[----:B------:R-:W-:-:S04]  /*3a30*/  UISETP.NE.AND UP0, UPT, UR4, 0x4, UPT ;  /* 0x000000040400788c */ /* 0x000fc8000bf05270 */
[----:B------:R-:W-:Y:S02]  /*3a40*/  USEL UR5, URZ, 0x1, UP0 ;  /* 0x00000001ff057887 */ /* 0x000fe40008000000 */
[----:B------:R-:W-:-:S04]  /*3a50*/  USEL UR4, UR4, URZ, UP0 ;  /* 0x000000ff04047287 */ /* 0x000fc80008000000 */
[----:B------:R-:W-:Y:S01]  /*3a60*/  ULEA UR4, UR4, UR43, 0x3 ;  /* 0x0000002b04047291 */ /* 0x000fe2000f8e18ff */
[----:B------:R-:W-:-:S04]  /*3a70*/  LOP3.LUT R2, R2, UR5, RZ, 0x3c, !PT ;  /* 0x0000000502027c12 */ /* 0x000fc8000f8e3cff */
[----:B------:R-:W-:-:S04]  /*3a80*/  SHF.L.U32 R2, R2, 0x1f, RZ ;  /* 0x0000001f02027819 */ /* 0x000fc800000006ff */
[----:B------:R-:W2:Y:S02]  /*3a90*/  SYNCS.PHASECHK.TRANS64.TRYWAIT P0, [UR4], R2 ;  /* 0x00000002ff0075a7 */ /* 0x000ea40008001104 */
[----:B--2---:R-:W-:Y:S05]  /*3aa0*/  @!P0 BRA `(.L_x_61) ;  /* 0x0000005800508947 */ /* 0x004fea0003800000 */
.L_x_128:
[----:B------:R-:W-:Y:S01]  /*3ab0*/  NOP ;  /* 0x0000000000007918 */ /* 0x000fe20000000000 */
[----:B-1----:R-:W1:Y:S01]  /*3ac0*/  LDS R0, [UR8+0x14] ;  /* 0x00001408ff007984 */ /* 0x002e620008000800 */
[----:B------:R-:W-:Y:S01]  /*3ad0*/  ULOP3.LUT UR4, UR65, 0xffff, URZ, 0xc0, !UPT ;  /* 0x0000ffff41047892 */ /* 0x000fe2000f8ec0ff */
[----:B------:R-:W-:Y:S01]  /*3ae0*/  UMOV UR5, 0xffff ;  /* 0x0000ffff00057882 */ /* 0x000fe20000000000 */
[----:B------:R-:W-:Y:S02]  /*3af0*/  UMOV UR6, 0x1 ;  /* 0x0000000100067882 */ /* 0x000fe40000000000 */
[----:B------:R-:W-:-:S04]  /*3b00*/  USHF.R.U32.HI UR4, URZ, 0x5, UR4 ;  /* 0x00000005ff047899 */ /* 0x000fc80008011604 */
[----:B------:R-:W-:Y:S02]  /*3b10*/  USHF.L.U32 UR5, UR5, UR4, URZ ;  /* 0x0000000405057299 */ /* 0x000fe400080006ff */
[----:B------:R-:W-:-:S04]  /*3b20*/  USHF.L.U32 UR4, UR6, UR4, URZ ;  /* 0x0000000406047299 */ /* 0x000fc800080006ff */
[----:B-1----:R-:W-:-:S04]  /*3b30*/  LOP3.LUT R0, R0, UR5, RZ, 0xc0, !PT ;  /* 0x0000000500007c12 */ /* 0x002fc8000f8ec0ff */
[----:B------:R-:W-:-:S13]  /*3b40*/  ISETP.NE.AND P0, PT, R0, UR5, PT ;  /* 0x0000000500007c0c */ /* 0x000fda000bf05270 */
[----:B------:R-:W-:Y:S05]  /*3b50*/  @P0 BRA `(.L_x_62) ;  /* 0x0000000000580947 */ /* 0x000fea0003800000 */
[----:B------:R-:W1:Y:S02]  /*3b60*/  LDS R0, [UR8+0x18] ;  /* 0x00001808ff007984 */ /* 0x000e640008000800 */
[----:B-1----:R-:W-:-:S04]  /*3b70*/  LOP3.LUT R0, R0, UR4, RZ, 0xc0, !PT ;  /* 0x0000000400007c12 */ /* 0x002fc8000f8ec0ff */
[----:B------:R-:W-:-:S13]  /*3b80*/  ISETP.NE.AND P0, PT, R0, UR4, PT ;  /* 0x0000000400007c0c */ /* 0x000fda000bf05270 */
[----:B------:R-:W-:Y:S05]  /*3b90*/  @P0 BRA `(.L_x_63) ;  /* 0x00000000003c0947 */ /* 0x000fea0003800000 */
[----:B------:R-:W1:Y:S01]  /*3ba0*/  S2R R2, SR_LANEID ;  /* 0x0000000000027919 */ /* 0x000e620000000000 */
[----:B------:R-:W-:-:S06]  /*3bb0*/  ULOP3.LUT UR5, URZ, UR5, URZ, 0x33, !UPT ;  /* 0x00000005ff057292 */ /* 0x000fcc000f8e33ff */
[----:B------:R-:W-:-:S04]  /*3bc0*/  IMAD.U32 R0, RZ, RZ, UR5 ;  /* 0x00000005ff007e24 */ /* 0x000fc8000f8e00ff */
[----:B------:R2:W3:Y:S02]  /*3bd0*/  REDUX UR7, R0 ;  /* 0x00000000000773c4 */ /* 0x0004e40000000000 */
[----:B------:R4:W-:Y:S01]  /*3be0*/  UTCATOMSWS.AND URZ, UR5 ;  /* 0x0000000500ff79e3 */ /* 0x0009e20008000000 */
[----:B--2---:R-:W-:Y:S01]  /*3bf0*/  LOP3.LUT R0, RZ, UR4, RZ, 0x33, !PT ;  /* 0x00000004ff007c12 */ /* 0x004fe2000f8e33ff */
[----:B------:R-:W-:Y:S02]  /*3c00*/  VOTEU.ANY UR4, UPT, PT ;  /* 0x0000000000047886 */ /* 0x000fe400038e0100 */
[----:B------:R-:W-:Y:S02]  /*3c10*/  UFLO.U32 UR4, UR4 ;  /* 0x00000004000472bd */ /* 0x000fe400080e0000 */
[----:B------:R-:W2:Y:S04]  /*3c20*/  REDUX UR6, R0 ;  /* 0x00000000000673c4 */ /* 0x000ea80000000000 */
[----:B-1----:R-:W-:-:S02]  /*3c30*/  ISETP.EQ.U32.AND P0, PT, R2, UR4, PT ;  /* 0x0000000402007c0c */ /* 0x002fc4000bf02070 */
[----:B---3--:R-:W-:-:S11]  /*3c40*/  MOV R2, UR7 ;  /* 0x0000000700027c02 */ /* 0x008fd60008000f00 */
[----:B------:R4:W-:Y:S01]  /*3c50*/  @P0 ATOMS.AND RZ, [UR8+0x14], R2 ;  /* 0x00001402ffff098c */ /* 0x0009e2000a800008 */
[----:B--2---:R-:W-:-:S05]  /*3c60*/  IMAD.U32 R0, RZ, RZ, UR6 ;  /* 0x00000006ff007e24 */ /* 0x004fca000f8e00ff */
[----:B------:R4:W-:Y:S01]  /*3c70*/  @P0 ATOMS.AND RZ, [UR8+0x18], R0 ;  /* 0x00001800ffff098c */ /* 0x0009e2000a800008 */
[----:B------:R-:W-:Y:S05]  /*3c80*/  BRA `(.L_x_64) ;  /* 0x0000000000147947 */ /* 0x000fea0003800000 */
.L_x_63:
[----:B------:R-:W-:Y:S02]  /*3c90*/  MOV R2, 0x3cb0 ;  /* 0x00003cb000027802 */ /* 0x000fe40000000f00 */
[----:B-----5:R-:W-:Y:S05]  /*3ca0*/  CALL.REL.NOINC `($__internal_0_$__cuda_sm10x_tcgen05_guardrail_trap_col_being_dealloced_not_returned_by_alloc) ;  /* 0x0000005800847944 */ /* 0x020fea0003c00000 */
[----:B------:R-:W-:Y:S05]  /*3cb0*/  BRA `(.L_x_64) ;  /* 0x0000000000087947 */ /* 0x000fea0003800000 */
.L_x_62:
[----:B------:R-:W-:Y:S02]  /*3cc0*/  MOV R2, 0x3ce0 ;  /* 0x00003ce000027802 */ /* 0x000fe40000000f00 */
[----:B-----5:R-:W-:Y:S05]  /*3cd0*/  CALL.REL.NOINC `($__internal_2_$__cuda_sm10x_tcgen05_guardrail_trap_unallocated_columns_being_dealloced) ;  /* 0x0000005800907944 */ /* 0x020fea0003c00000 */
.L_x_64:
[----:B------:R-:W-:Y:S01]  /*3ce0*/  NOP ;  /* 0x0000000000007918 */ /* 0x000fe20000000000 */
[----:B----4-:R-:W-:Y:S05]  /*3cf0*/  EXIT ;  /* 0x000000000000794d */ /* 0x010fea0003800000 */
.L_x_46:
[----:B------:R-:W-:-:S09]  /*3d00*/  UISETP.NE.OR UP0, UPT, UR18, 0x3, !UP3 ;  /* 0x000000031200788c */ /* 0x000fd2000df05670 */
[----:B------:R-:W-:Y:S05]  /*3d10*/  BRA.U UP0, `(.L_x_65) ;  /* 0x0000000d00d87547 */ /* 0x000fea000b800000 */
[----:B------:R-:W2:Y:S01]  /*3d20*/  LDCU.64 UR4, c[0x0][0x888] ;  /* 0x00011100ff0477ac */ /* 0x000ea20008000a00 */
[----:B------:R-:W-:Y:S02]  /*3d30*/  HFMA2 R9, -RZ, RZ, 0, 0 ;  /* 0x00000000ff097431 */ /* 0x000fe400000001ff */
[----:B------:R-:W-:Y:S01]  /*3d40*/  IMAD.MOV.U32 R11, RZ, RZ, 0x1 ;  /* 0x00000001ff0b7424 */ /* 0x000fe200078e00ff */
[----:B------:R-:W-:Y:S01]  /*3d50*/  MOV R8, 0x7000 ;  /* 0x0000700000087802 */ /* 0x000fe20000000f00 */
[----:B------:R-:W3:Y:S01]  /*3d60*/  LDCU UR44, c[0x0][0x370] ;  /* 0x00006e00ff2c77ac */ /* 0x000ee20008000800 */
[----:B------:R-:W-:Y:S01]  /*3d70*/  IMAD.MOV.U32 R10, RZ, RZ, RZ ;  /* 0x000000ffff0a7224 */ /* 0x000fe200078e00ff */
[----:B------:R-:W3:Y:S01]  /*3d80*/  LDCU.128 UR48, c[0x0][0xb10] ;  /* 0x00016200ff3077ac */ /* 0x000ee20008000c00 */
[----:B------:R-:W4:Y:S01]  /*3d90*/  LDCU UR37, c[0x0][0x374] ;  /* 0x00006e80ff2577ac */ /* 0x000f220008000800 */
[----:B------:R-:W1:Y:S01]  /*3da0*/  LDCU.64 UR42, c[0x0][0x890] ;  /* 0x00011200ff2a77ac */ /* 0x000e620008000a00 */
[----:B------:R-:W1:Y:S01]  /*3db0*/  LDCU UR29, c[0x0][0xb0c] ;  /* 0x00016180ff1d77ac */ /* 0x000e620008000800 */
[----:B--2---:R-:W-:Y:S01]  /*3dc0*/  UISETP.NE.U32.AND UP0, UPT, UR4, URZ, UPT ;  /* 0x000000ff0400728c */ /* 0x004fe2000bf05070 */
[----:B------:R-:W2:Y:S01]  /*3dd0*/  LDCU UR56, c[0x0][0xb20] ;  /* 0x00016400ff3877ac */ /* 0x000ea20008000800 */
[----:B------:R-:W2:Y:S01]  /*3de0*/  LDCU UR4, c[0x0][0xb30] ;  /* 0x00016600ff0477ac */ /* 0x000ea20008000800 */
[----:B---3--:R-:W-:-:S02]  /*3df0*/  UIMAD.WIDE.U32 UR8, UR44, UR48, URZ ;  /* 0x000000302c0872a5 */ /* 0x008fc4000f8e00ff */
[----:B----4-:R-:W-:Y:S02]  /*3e00*/  UIMAD.WIDE.U32 UR10, UR37, UR51, URZ ;  /* 0x00000033250a72a5 */ /* 0x010fe4000f8e00ff */
[----:B-1----:R-:W-:Y:S02]  /*3e10*/  UISETP.NE.U32.AND UP6, UPT, UR42, URZ, UPT ;  /* 0x000000ff2a00728c */ /* 0x002fe4000bfc5070 */
[----:B------:R-:W-:Y:S01]  /*3e20*/  UISETP.NE.AND.EX UP5, UPT, UR5, URZ, UPT, UP0 ;  /* 0x000000ff0500728c */ /* 0x000fe2000bfa5300 */
[----:B------:R-:W-:Y:S01]  /*3e30*/  UMOV UR6, 0x400 ;  /* 0x0000040000067882 */ /* 0x000fe20000000000 */
[----:B------:R-:W-:Y:S01]  /*3e40*/  UISETP.NE.AND UP0, UPT, UR21, 0x1, UPT ;  /* 0x000000011500788c */ /* 0x000fe2000bf05270 */
[----:B------:R-:W-:Y:S01]  /*3e50*/  UMOV UR8, UR9 ;  /* 0x0000000900087c82 */ /* 0x000fe20008000000 */
[----:B------:R-:W-:Y:S01]  /*3e60*/  UMOV UR45, UR11 ;  /* 0x0000000b002d7c82 */ /* 0x000fe20008000000 */
[----:B------:R-:W-:Y:S01]  /*3e70*/  UISETP.NE.AND UP0, UPT, UR29, 0x1, UPT ;  /* 0x000000011d00788c */ /* 0x000fe2000bf05270 */
[----:B------:R-:W1:Y:S01]  /*3e80*/  LDCU.64 UR54, c[0x0][0x348] ;  /* 0x00006900ff3677ac */ /* 0x000e620008000a00 */
[----:B------:R-:W-:Y:S01]  /*3e90*/  UMOV UR30, URZ ;  /* 0x000000ff001e7c82 */ /* 0x000fe20008000000 */
[----:B------:R-:W-:-:S02]  /*3ea0*/  UPLOP3.LUT UP1, UPT, UPT, UPT, UPT, 0x40, 0x4 ;  /* 0x000000000004789c */ /* 0x000fc40003f2e870 */
[----:B------:R-:W-:Y:S01]  /*3eb0*/  UISETP.GE.AND UP3, UPT, UR21, 0x1, UPT ;  /* 0x000000011500788c */ /* 0x000fe2000bf66270 */
[----:B------:R-:W3:Y:S01]  /*3ec0*/  LDCU.64 UR22, c[0x0][0xb28] ;  /* 0x00016500ff1677ac */ /* 0x000ee20008000a00 */
[----:B------:R-:W-:Y:S02]  /*3ed0*/  ULEA UR6, UR15, UR6, 0x18 ;  /* 0x000000060f067291 */ /* 0x000fe4000f8ec0ff */
[----:B------:R-:W-:Y:S02]  /*3ee0*/  UISETP.NE.AND.EX UP6, UPT, UR43, URZ, UPT, UP6 ;  /* 0x000000ff2b00728c */ /* 0x000fe4000bfc5360 */
[----:B------:R-:W-:Y:S02]  /*3ef0*/  USHF.R.U32.HI UR52, URZ, UR49, UR8 ;  /* 0x00000031ff347299 */ /* 0x000fe40008011608 */
[----:B--2---:R-:W-:Y:S02]  /*3f00*/  USHF.R.U32.HI UR45, URZ, UR56, UR45 ;  /* 0x00000038ff2d7299 */ /* 0x004fe4000801162d */
[----:B------:R-:W-:-:S02]  /*3f10*/  UISETP.NE.AND UP0, UPT, UR50, 0x1, UPT ;  /* 0x000000013200788c */ /* 0x000fc4000bf05270 */
[----:B------:R-:W-:-:S11]  /*3f20*/  UISETP.NE.AND UP4, UPT, UR4, 0x1, UPT ;  /* 0x000000010400788c */ /* 0x000fd6000bf85270 */
.L_x_73:
[C---:B------:R-:W-:Y:S02]  /*3f30*/  LEA R3, R10.reuse, UR6, 0x3 ;  /* 0x000000060a037c11 */ /* 0x040fe4000f8e18ff */
[----:B------:R-:W-:Y:S02]  /*3f40*/  SHF.L.U32 R0, R9, 0x1f, RZ ;  /* 0x0000001f09007819 */ /* 0x000fe400000006ff */
[----:B------:R-:W-:Y:S02]  /*3f50*/  LEA R4, R10, UR6, 0x4 ;  /* 0x000000060a047c11 */ /* 0x000fe4000f8e20ff */
[----:B--2---:R-:W2:Y:S02]  /*3f60*/  SYNCS.PHASECHK.TRANS64.TRYWAIT P0, [R3+URZ+0x50], R0 ;  /* 0x00005000030075a7 */ /* 0x004ea400080011ff */
[----:B--2---:R-:W-:Y:S05]  /*3f70*/  @!P0 BRA `(.L_x_66) ;  /* 0x0000005400348947 */ /* 0x004fea0003800000 */
.L_x_129:
[----:B------:R-:W4:Y:S01]  /*3f80*/  LDS.128 R4, [R4+0xe0] ;  /* 0x0000e00004047984 */ /* 0x000f220000000c00 */
[----:B------:R-:W-:Y:S01]  /*3f90*/  UISETP.GE.AND UP0, UPT, UR21, 0x1, UPT ;  /* 0x000000011500788c */ /* 0x000fe2000bf06270 */
[----:B------:R-:W-:Y:S01]  /*3fa0*/  @!PT LDS RZ, [RZ] ;  /* 0x00000000fffff984 */ /* 0x000fe20000000800 */
[----:B------:R-:W-:Y:S01]  /*3fb0*/  @!PT LDS RZ, [RZ] ;  /* 0x00000000fffff984 */ /* 0x000fe20000000800 */
[----:B------:R-:W-:Y:S01]  /*3fc0*/  @!PT LDS RZ, [RZ] ;  /* 0x00000000fffff984 */ /* 0x000fe20000000800 */
[----:B------:R-:W-:Y:S01]  /*3fd0*/  @!PT LDS RZ, [RZ] ;  /* 0x00000000fffff984 */ /* 0x000fe20000000800 */
[----:B------:R1:W-:Y:S06]  /*3fe0*/  MEMBAR.ALL.CTA ;  /* 0x0000000000007992 */ /* 0x0003ec0000008000 */
[----:B-1----:R-:W1:Y:S01]  /*3ff0*/  FENCE.VIEW.ASYNC.S ;  /* 0x00000000000073c6 */ /* 0x002e620000000000 */
[----:B----4-:R-:W-:Y:S11]  /*4000*/  LOP3.LUT P0, RZ, R6, 0x1, RZ, 0xc0, !PT ;  /* 0x0000000106ff7812 */ /* 0x010ff6000780c0ff */
[----:B------:R-:W-:Y:S02]  /*4010*/  @!UPT UIADD3 URZ, UPT, UPT, URZ, URZ, URZ ;  /* 0x000000fffffff290 */ /* 0x000fe4000fffe0ff */
[----:B-1----:R-:W-:Y:S01]  /*4020*/  VOTEU.ANY UP3, P0 ;  /* 0x0000000000ff7886 */ /* 0x002fe20000060100 */
[----:B------:R-:W-:Y:S11]  /*4030*/  PLOP3.LUT P0, PT, PT, PT, UP3, 0x80, 0x8 ;  /* 0x000000000008781c */ /* 0x000ff60003f0f038 */
[----:B------:R-:W-:Y:S02]  /*4040*/  @!UPT UIADD3 URZ, UPT, UPT, URZ, URZ, URZ ;  /* 0x000000fffffff290 */ /* 0x000fe4000fffe0ff */
[----:B--2---:R-:W-:Y:S02]  /*4050*/  @P0 SHF.R.U32.HI R0, RZ, 0x10, R5 ;  /* 0x00000010ff000819 */ /* 0x004fe40000011605 */
[----:B------:R-:W-:Y:S02]  /*4060*/  @P0 MOV R2, R4 ;  /* 0x0000000400020202 */ /* 0x000fe40000000f00 */
[----:B------:R-:W-:Y:S01]  /*4070*/  @P0 R2UR UR4, R0 ;  /* 0x00000000000402ca */ /* 0x000fe200000e0000 */
[----:B------:R-:W-:Y:S01]  /*4080*/  VIADD R0, R3, 0x60 ;  /* 0x0000006003007836 */ /* 0x000fe20000000000 */
[----:B------:R-:W-:Y:S02]  /*4090*/  @P0 LOP3.LUT R4, R5, 0xffff, RZ, 0xc0, !PT ;  /* 0x0000ffff05040812 */ /* 0x000fe400078ec0ff */
[----:B------:R-:W-:Y:S02]  /*40a0*/  @P0 R2UR UR7, R2 ;  /* 0x00000000020702ca */ /* 0x000fe400000e0000 */
[----:B------:R-:W-:Y:S02]  /*40b0*/  PRMT R0, RZ, 0x654, R0 ;  /* 0x00000654ff007816 */ /* 0x000fe40000000000 */
[----:B------:R-:W-:Y:S02]  /*40c0*/  @P0 R2UR UR5, R4 ;  /* 0x00000000040502ca */ /* 0x000fe400000e0000 */
[----:B------:R1:W-:Y:S03]  /*40d0*/  SYNCS.ARRIVE.TRANS64.RED.A1T0 RZ, [R0+URZ], RZ ;  /* 0x000000ff00ff79a7 */ /* 0x0003e600081004ff */
[----:B------:R-:W-:Y:S04]  /*40e0*/  @UP3 UMOV UR31, UR4 ;  /* 0x00000004001f3c82 */ /* 0x000fe80008000000 */
[----:B------:R-:W-:Y:S04]  /*40f0*/  @UP3 UMOV UR14, UR7 ;  /* 0x00000007000e3c82 */ /* 0x000fe80008000000 */
[----:B------:R-:W-:Y:S01]  /*4100*/  @UP3 UMOV UR13, UR5 ;  /* 0x00000005000d3c82 */ /* 0x000fe20008000000 */
[----:B------:R-:W-:Y:S05]  /*4110*/  BRA.U !UP0, `(.L_x_67) ;  /* 0x0000000108c07547 */ /* 0x000fea000b800000 */
[----:B------:R-:W-:Y:S02]  /*4120*/  UIMAD.WIDE.U32 UR10, UR13, UR51, URZ ;  /* 0x000000330d0a72a5 */ /* 0x000fe4000f8e00ff */
[----:B------:R-:W-:Y:S02]  /*4130*/  UP2UR UR12, UPR, URZ, 0x4 ;  /* 0x00000004ff0c7883 */ /* 0x000fe40008000000 */
[----:B------:R-:W-:Y:S02]  /*4140*/  UISETP.NE.AND UP2, UPT, UR50, 0x1, UPT ;  /* 0x000000013200788c */ /* 0x000fe4000bf45270 */
[----:B------:R-:W-:Y:S02]  /*4150*/  UIMAD.WIDE.U32 UR16, UR14, UR48, URZ ;  /* 0x000000300e1072a5 */ /* 0x000fe4000f8e00ff */
[----:B------:R-:W-:Y:S02]  /*4160*/  USEL UR4, UR37, UR45, !UP2 ;  /* 0x0000002d25047287 */ /* 0x000fe4000d000000 */
[----:B------:R-:W-:Y:S02]  /*4170*/  UISETP.NE.AND UP0, UPT, UR29, 0x1, UPT ;  /* 0x000000011d00788c */ /* 0x000fe4000bf05270 */
[----:B------:R-:W-:Y:S02]  /*4180*/  UP2UR UR20, UPR, URZ, 0x2 ;  /* 0x00000002ff147883 */ /* 0x000fe40008000000 */
[----:B------:R-:W-:Y:S02]  /*4190*/  UISETP.NE.AND UP1, UPT, UR21, 0x1, UPT ;  /* 0x000000011500788c */ /* 0x000fe4000bf25270 */
[----:B---3--:R-:W-:Y:S02]  /*41a0*/  UIMAD.WIDE.U32 UR18, UR4, UR22, URZ ;  /* 0x00000016041272a5 */ /* 0x008fe4000f8e00ff */
[----:B------:R-:W-:Y:S01]  /*41b0*/  USEL UR8, UR44, UR52, !UP0 ;  /* 0x000000342c087287 */ /* 0x000fe2000c000000 */
[----:B------:R-:W-:Y:S02]  /*41c0*/  UMOV UR5, UR11 ;  /* 0x0000000b00057c82 */ /* 0x000fe40008000000 */
[----:B------:R-:W-:Y:S02]  /*41d0*/  USHF.R.U32.HI UR7, URZ, UR56, UR5 ;  /* 0x00000038ff077299 */ /* 0x000fe40008011605 */
[----:B------:R-:W-:Y:S02]  /*41e0*/  UIMAD.WIDE.U32 UR24, UR8, UR22, URZ ;  /* 0x00000016081872a5 */ /* 0x000fe4000f8e00ff */
[----:B------:R-:W-:Y:S02]  /*41f0*/  USEL UR7, UR13, UR7, !UP2 ;  /* 0x000000070d077287 */ /* 0x000fe4000d000000 */
[----:B------:R-:W-:Y:S02]  /*4200*/  UISETP.NE.AND UP2, UPT, UR12, URZ, UPT ;  /* 0x000000ff0c00728c */ /* 0x000fe4000bf45270 */
[----:B------:R-:W-:Y:S01]  /*4210*/  UIMAD.WIDE.U32 UR10, UR7, UR22, URZ ;  /* 0x00000016070a72a5 */ /* 0x000fe2000f8e00ff */
[----:B------:R-:W-:Y:S02]  /*4220*/  UMOV UR5, UR17 ;  /* 0x0000001100057c82 */ /* 0x000fe40008000000 */
[----:B------:R-:W-:Y:S03]  /*4230*/  USHF.R.U32.HI UR9, URZ, UR49, UR5 ;  /* 0x00000031ff097299 */ /* 0x000fe60008011605 */
[----:B------:R-:W-:Y:S02]  /*4240*/  UMOV UR5, UR19 ;  /* 0x0000001300057c82 */ /* 0x000fe40008000000 */
[----:B------:R-:W-:Y:S03]  /*4250*/  @UP1 USHF.R.U32.HI UR4, URZ, UR23, UR5 ;  /* 0x00000017ff041299 */ /* 0x000fe60008011605 */
[----:B------:R-:W-:Y:S01]  /*4260*/  UMOV UR5, UR25 ;  /* 0x0000001900057c82 */ /* 0x000fe20008000000 */
[----:B------:R-:W-:Y:S02]  /*4270*/  UIMAD UR4, UR21, UR4, URZ ;  /* 0x00000004150472a4 */ /* 0x000fe4000f8e02ff */
[----:B------:R-:W-:Y:S02]  /*4280*/  @UP1 USHF.R.U32.HI UR8, URZ, UR23, UR5 ;  /* 0x00000017ff081299 */ /* 0x000fe40008011605 */
[----:B------:R-:W-:Y:S02]  /*4290*/  USEL UR5, UR14, UR9, !UP0 ;  /* 0x000000090e057287 */ /* 0x000fe4000c000000 */
[----:B------:R-:W-:Y:S02]  /*42a0*/  UIMAD UR9, UR21, UR8, URZ ;  /* 0x00000008150972a4 */ /* 0x000fe4000f8e02ff */
[----:B------:R-:W-:Y:S03]  /*42b0*/  UISETP.GE.AND UP0, UPT, UR7, UR4, UPT ;  /* 0x000000040700728c */ /* 0x000fe6000bf06270 */
[----:B------:R-:W-:Y:S01]  /*42c0*/  UMOV UR4, UR11 ;  /* 0x0000000b00047c82 */ /* 0x000fe20008000000 */
[----:B------:R-:W-:Y:S02]  /*42d0*/  UISETP.GE.OR UP0, UPT, UR5, UR9, UP0 ;  /* 0x000000090500728c */ /* 0x000fe40008706670 */
[----:B------:R-:W-:Y:S02]  /*42e0*/  USHF.R.U32.HI UR4, URZ, UR23, UR4 ;  /* 0x00000017ff047299 */ /* 0x000fe40008011604 */
[----:B------:R-:W-:Y:S02]  /*42f0*/  UIMAD.WIDE.U32 UR10, UR5, UR22, URZ ;  /* 0x00000016050a72a5 */ /* 0x000fe4000f8e00ff */
[----:B------:R-:W-:Y:S04]  /*4300*/  USEL UR12, UR7, UR4, !UP1 ;  /* 0x00000004070c7287 */ /* 0x000fe8000c800000 */
[----:B------:R-:W-:Y:S01]  /*4310*/  UIADD3 UR9, UPT, UPT, -UR12, URZ, URZ ;  /* 0x000000ff0c097290 */ /* 0x000fe2000fffe1ff */
[----:B------:R-:W-:Y:S02]  /*4320*/  @!UP0 UMOV UR4, UR11 ;  /* 0x0000000b00048c82 */ /* 0x000fe40008000000 */
[----:B------:R-:W-:Y:S02]  /*4330*/  @!UP0 USHF.R.U32.HI UR4, URZ, UR23, UR4 ;  /* 0x00000017ff048299 */ /* 0x000fe40008011604 */
[----:B------:R-:W-:Y:S02]  /*4340*/  UIMAD UR9, UR21, UR9, UR7 ;  /* 0x00000009150972a4 */ /* 0x000fe4000f8e0207 */
[----:B------:R-:W-:Y:S02]  /*4350*/  @!UP0 USEL UR4, UR5, UR4, !UP1 ;  /* 0x0000000405048287 */ /* 0x000fe4000c800000 */
[----:B------:R-:W-:Y:S02]  /*4360*/  UISETP.NE.AND UP1, UPT, UR20, URZ, UPT ;  /* 0x000000ff1400728c */ /* 0x000fe4000bf25270 */
[----:B------:R-:W-:Y:S02]  /*4370*/  @!UP0 UIMAD UR8, UR8, UR9, UR4 ;  /* 0x00000009080882a4 */ /* 0x000fe4000f8e0204 */
[----:B------:R-:W-:Y:S02]  /*4380*/  @!UP0 UIADD3 UR10, UPT, UPT, UR12, -UR4, URZ ;  /* 0x800000040c0a8290 */ /* 0x000fe4000fffe0ff */
[----:B------:R-:W-:Y:S02]  /*4390*/  UIADD3 UR9, UPT, UPT, -UR7, URZ, URZ ;  /* 0x000000ff07097290 */ /* 0x000fe4000fffe1ff */
[----:B------:R-:W-:Y:S02]  /*43a0*/  UIADD3 UR4, UPT, UPT, -UR5, URZ, URZ ;  /* 0x000000ff05047290 */ /* 0x000fe4000fffe1ff */
[----:B------:R-:W-:Y:S03]  /*43b0*/  @!UP0 UIMAD UR7, UR10, UR21, UR5 ;  /* 0x000000150a0782a4 */ /* 0x000fe6000f8e0205 */
[----:B------:R-:W-:Y:S01]  /*43c0*/  @!UP0 UMOV UR5, UR8 ;  /* 0x0000000800058c82 */ /* 0x000fe20008000000 */
[----:B------:R-:W-:Y:S02]  /*43d0*/  UIMAD UR8, UR29, UR4, UR14 ;  /* 0x000000041d0872a4 */ /* 0x000fe4000f8e020e */
[----:B------:R-:W-:Y:S02]  /*43e0*/  UIMAD UR4, UR50, UR9, UR13 ;  /* 0x00000009320472a4 */ /* 0x000fe4000f8e020d */
[----:B------:R-:W-:Y:S02]  /*43f0*/  UIMAD UR14, UR5, UR29, UR8 ;  /* 0x0000001d050e72a4 */ /* 0x000fe4000f8e0208 */
[----:B------:R-:W-:Y:S11]  /*4400*/  UIMAD UR13, UR7, UR50, UR4 ;  /* 0x00000032070d72a4 */ /* 0x000ff6000f8e0204 */
[----:B------:R-:W-:Y:S01]  /*4410*/  @!UPT UIADD3 URZ, UPT, UPT, URZ, URZ, URZ ;  /* 0x000000fffffff290 */ /* 0x000fe2000fffe0ff */
.L_x_67:
[----:B------:R-:W2:Y:S01]  /*4420*/  @!UP4 LDCU.128 UR16, c[0x0][0xb10] ;  /* 0x00016200ff10c7ac */ /* 0x000ea20008000c00 */
[----:B------:R-:W-:Y:S04]  /*4430*/  ISETP.NE.U32.AND P0, PT, RZ, UR42, PT ;  /* 0x0000002aff007c0c */ /* 0x000fe8000bf05070 */
[----:B------:R-:W-:Y:S01]  /*4440*/  ISETP.NE.AND.EX P0, PT, RZ, UR43, PT, P0 ;  /* 0x0000002bff007c0c */ /* 0x000fe2000bf05300 */
[----:B------:R-:W4:Y:S01]  /*4450*/  @!UP4 LDCU UR5, c[0x0][0xb0c] ;  /* 0x00016180ff05c7ac */ /* 0x000f220008000800 */
[----:B--2---:R-:W-:Y:S02]  /*4460*/  UIMAD.WIDE.U32 UR8, UR14, UR16, URZ ;  /* 0x000000100e0872a5 */ /* 0x004fe4000f8e00ff */
[----:B------:R-:W-:Y:S05]  /*4470*/  UIMAD.WIDE.U32 UR10, UR13, UR19, URZ ;  /* 0x000000130d0a72a5 */ /* 0x000fea000f8e00ff */
[----:B------:R-:W-:Y:S01]  /*4480*/  @!UP4 UMOV UR4, UR9 ;  /* 0x000000090004cc82 */ /* 0x000fe20008000000 */
[----:B----4-:R-:W-:Y:S02]  /*4490*/  @!UP4 UISETP.NE.AND UP0, UPT, UR5, 0x1, UPT ;  /* 0x000000010500c88c */ /* 0x010fe4000bf05270 */
[----:B------:R-:W-:Y:S01]  /*44a0*/  @!UP4 USHF.R.U32.HI UR4, URZ, UR17, UR4 ;  /* 0x00000011ff04c299 */ /* 0x000fe20008011604 */
[----:B------:R-:W-:Y:S03]  /*44b0*/  @!UP4 UMOV UR7, UR11 ;  /* 0x0000000b0007cc82 */ /* 0x000fe60008000000 */
[----:B------:R-:W-:Y:S02]  /*44c0*/  @!UP4 USEL UR8, UR14, UR4, !UP0 ;  /* 0x000000040e08c287 */ /* 0x000fe4000c000000 */
[----:B------:R-:W-:Y:S05]  /*44d0*/  @!UP4 UISETP.NE.AND UP0, UPT, UR18, 0x1, UPT ;  /* 0x000000011200c88c */ /* 0x000fea000bf05270 */
[----:B------:R-:W2:Y:S02]  /*44e0*/  @!UP4 LDCU UR4, c[0x0][0xb20] ;  /* 0x00016400ff04c7ac */ /* 0x000ea40008000800 */
[----:B--2---:R-:W-:Y:S04]  /*44f0*/  @!UP4 USHF.R.U32.HI UR7, URZ, UR4, UR7 ;  /* 0x00000004ff07c299 */ /* 0x004fe80008011607 */
[----:B------:R-:W-:Y:S04]  /*4500*/  @!UP4 USEL UR7, UR13, UR7, !UP0 ;  /* 0x000000070d07c287 */ /* 0x000fe8000c000000 */
[----:B------:R-:W-:Y:S02]  /*4510*/  @!UP4 UIADD3 UR4, UPT, UPT, -UR8, UR7, URZ ;  /* 0x000000070804c290 */ /* 0x000fe4000fffe1ff */
[----:B------:R-:W-:Y:S02]  /*4520*/  @!UP4 UIADD3 UR7, UPT, UPT, UR8, -UR7, URZ ;  /* 0x800000070807c290 */ /* 0x000fe4000fffe0ff */
[----:B------:R-:W-:Y:S02]  /*4530*/  @!UP4 UIMAD UR14, UR4, UR5, UR14 ;  /* 0x00000005040ec2a4 */ /* 0x000fe4000f8e020e */
[----:B------:R-:W-:Y:S01]  /*4540*/  @!UP4 UIMAD UR13, UR7, UR18, UR13 ;  /* 0x00000012070dc2a4 */ /* 0x000fe2000f8e020d */
[----:B------:R-:W-:Y:S11]  /*4550*/  BRA.U UP1, `(.L_x_68) ;  /* 0x0000000101107547 */ /* 0x000ff6000b800000 */
[----:B------:R-:W-:Y:S04]  /*4560*/  MOV R2, UR53 ;  /* 0x0000003500027c02 */ /* 0x000fe80008000f00 */
[----:B------:R-:W-:Y:S04]  /*4570*/  SHF.L.U32 R2, R2, 0x1f, RZ ;  /* 0x0000001f02027819 */ /* 0x000fe800000006ff */
[----:B------:R-:W2:Y:S02]  /*4580*/  SYNCS.PHASECHK.TRANS64.TRYWAIT P1, [UR6+0x48], R2 ;  /* 0x00004802ff0075a7 */ /* 0x000ea40008021106 */
[----:B--2---:R-:W-:Y:S05]  /*4590*/  @!P1 BRA `(.L_x_69) ;  /* 0x0000004c00c09947 */ /* 0x004fea0003800000 */
.L_x_68:
[----:B------:R-:W-:Y:S05]  /*45a0*/  BRA.U !UP6, `(.L_x_70) ;  /* 0x000000010e387547 */ /* 0x000fea000b800000 */
[----:B------:R-:W-:Y:S01]  /*45b0*/  UPLOP3.LUT UP2, UPT, UPT, UPT, UP5, 0x80, 0x8 ;  /* 0x000000000008789c */ /* 0x000fe20003f4f050 */
[----:B-1----:R-:W-:Y:S01]  /*45c0*/  HFMA2 R0, -RZ, RZ, 0, 5.9604644775390625e-08 ;  /* 0x00000001ff007431 */ /* 0x002fe200000001ff */
[----:B------:R-:W1:Y:S01]  /*45d0*/  LDCU.64 UR8, c[0x0][0x358] ;  /* 0x00006b00ff0877ac */ /* 0x000e620008000a00 */
[----:B------:R-:W-:Y:S03]  /*45e0*/  IMAD.MOV.U32 R234, RZ, RZ, 0x1 ;  /* 0x00000001ffea7424 */ /* 0x000fe600078e00ff */
[----:B------:R-:W-:Y:S05]  /*45f0*/  PLOP3.LUT P1, PT, PT, PT, UP2, 0x80, 0x8 ;  /* 0x000000000008781c */ /* 0x000fea0003f2f028 */
[----:B------:R-:W2:Y:S01]  /*4600*/  @UP2 LDCU.64 UR4, c[0x0][0x888] ;  /* 0x00011100ff0427ac */ /* 0x000ea20008000a00 */
[----:B------:R-:W-:Y:S07]  /*4610*/  @UP2 UIMAD UR7, UR36, UR42, URZ ;  /* 0x0000002a240722a4 */ /* 0x000fee000f8e02ff */
[----:B------:R-:W-:Y:S01]  /*4620*/  @!P1 PRMT R234, R0, 0x7610, R234 ;  /* 0x0000761000ea9816 */ /* 0x000fe200000000ea */
[----:B--2---:R-:W-:Y:S06]  /*4630*/  @UP2 UIMAD.WIDE UR4, UR7, 0x4, UR4 ;  /* 0x00000004070428a5 */ /* 0x004fec000f8e0204 */
[----:B------:R-:W-:Y:S01]  /*4640*/  IMAD.U32 R2, RZ, RZ, UR4 ;  /* 0x00000004ff027e24 */ /* 0x000fe2000f8e00ff */
[----:B------:R-:W-:Y:S04]  /*4650*/  MOV R3, UR5 ;  /* 0x0000000500037c02 */ /* 0x000fe80008000f00 */
[----:B------:R-:W2:Y:S01]  /*4660*/  @!UP2 LDCU UR4, c[0x0][0x880] ;  /* 0x00011000ff04a7ac */ /* 0x000ea20008000800 */
[----:B-1---5:R4:W5:Y:S02]  /*4670*/  @P1 LDG.E R121, desc[UR8][R2.64] ;  /* 0x0000000802791981 */ /* 0x022964000c1e1900 */
[----:B--2-4-:R-:W-:Y:S07]  /*4680*/  @!P1 IMAD.U32 R121, RZ, RZ, UR4 ;  /* 0x00000004ff799e24 */ /* 0x014fee000f8e00ff */
.L_x_70:
[----:B-----5:R-:W-:Y:S01]  /*4690*/  @!P0 FSETP.EQ.AND P1, PT, R121, RZ, PT ;  /* 0x000000ff7900820b */ /* 0x020fe20003f22000 */
[----:B------:R-:W-:Y:S01]  /*46a0*/  @!UPT UIADD3 URZ, UPT, UPT, URZ, URZ, URZ ;  /* 0x000000fffffff290 */ /* 0x000fe2000fffe0ff */
[----:B------:R-:W-:Y:S11]  /*46b0*/  @!P0 BRA `(.L_x_71) ;  /* 0x0000000000148947 */ /* 0x000ff60003800000 */
[----:B------:R-:W-:Y:S02]  /*46c0*/  LOP3.LUT P0, RZ, R234, 0xff, RZ, 0xc0, !PT ;  /* 0x000000ffeaff7812 */ /* 0x000fe4000780c0ff */
[----:B------:R-:W-:Y:S04]  /*46d0*/  PLOP3.LUT P1, PT, PT, PT, UP2, 0x80, 0x8 ;  /* 0x000000000008781c */ /* 0x000fe80003f2f028 */
[----:B------:R-:W-:Y:S07]  /*46e0*/  PLOP3.LUT P1, PT, P1, PT, PT, 0x8, 0x80 ;  /* 0x000000000080781c */ /* 0x000fee0000f2e170 */
[----:B------:R-:W-:Y:S11]  /*46f0*/  @P0 FSETP.EQ.AND P1, PT, R121, RZ, PT ;  /* 0x000000ff7900020b */ /* 0x000ff60003f22000 */
[----:B------:R-:W-:Y:S02]  /*4700*/  @!UPT UIADD3 URZ, UPT, UPT, URZ, URZ, URZ ;  /* 0x000000fffffff290 */ /* 0x000fe4000fffe0ff */
.L_x_71:
[----:B------:R-:W-:Y:S01]  /*4710*/  ULEA UR5, UR30, UR6, 0x3 ;  /* 0x000000061e057291 */ /* 0x000fe2000f8e18ff */
[----:B-1----:R-:W-:Y:S02]  /*4720*/  SHF.L.U32 R0, R11, 0x1f, RZ ;  /* 0x0000001f0b007819 */ /* 0x002fe400000006ff */
[----:B------:R-:W-:Y:S01]  /*4730*/  ELECT P0, URZ, PT ;  /* 0x0000000000ff782f */ /* 0x000fe20003800000 */
[----:B------:R-:W-:Y:S05]  /*4740*/  VIADD R10, R10, 0x1 ;  /* 0x000000010a0a7836 */ /* 0x000fea0000000000 */
[----:B------:R-:W1:Y:S02]  /*4750*/  SYNCS.PHASECHK.TRANS64.TRYWAIT P2, [UR5+0x30], R0 ;  /* 0x00003000ff0075a7 */ /* 0x000e640008041105 */
[----:B-1----:R-:W-:Y:S05]  /*4760*/  @!P2 BRA `(.L_x_72) ;  /* 0x0000004c0064a947 */ /* 0x002fea0003800000 */
.L_x_132:
[----:B------:R-:W-:Y:S01]  /*4770*/  UIADD3 UR33, UPT, UPT, UR5, 0x20, URZ ;  /* 0x0000002005217890 */ /* 0x000fe2000fffe0ff */
[----:B------:R-:W-:Y:S01]  /*4780*/  PLOP3.LUT P0, PT, P1, P0, PT, 0xf2, 0x2f ;  /* 0x00000000002f781c */ /* 0x000fe20000f01e72 */
[----:B------:R-:W-:Y:S01]  /*4790*/  UMOV UR40, 0x0 ;  /* 0x0000000000287882 */ /* 0x000fe20000000000 */
[----:B------:R-:W-:Y:S01]  /*47a0*/  UMOV UR41, 0x10000000 ;  /* 0x1000000000297882 */ /* 0x000fe20000000000 */
[----:B------:R-:W-:Y:S01]  /*47b0*/  UMOV UR12, UR36 ;  /* 0x00000024000c7c82 */ /* 0x000fe20008000000 */
[----:B------:R-:W-:Y:S01]  /*47c0*/  UMOV UR20, UR36 ;  /* 0x0000002400147c82 */ /* 0x000fe20008000000 */
[----:B------:R-:W-:Y:S01]  /*47d0*/  UMOV UR28, UR36 ;  /* 0x00000024001c7c82 */ /* 0x000fe20008000000 */
[----:B------:R-:W-:Y:S01]  /*47e0*/  UMOV UR9, UR33 ;  /* 0x0000002100097c82 */ /* 0x000fe20008000000 */
[----:B------:R-:W-:Y:S01]  /*47f0*/  UMOV UR17, UR33 ;  /* 0x0000002100117c82 */ /* 0x000fe20008000000 */
[----:B------:R-:W-:Y:S01]  /*4800*/  UMOV UR25, UR33 ;  /* 0x0000002100197c82 */ /* 0x000fe20008000000 */
[C---:B------:R-:W-:Y:S04]  /*4810*/  ISETP.NE.AND P1, PT, R10.reuse, 0x2, PT ;  /* 0x000000020a00780c */ /* 0x040fe80003f25270 */
[----:B------:R-:W-:Y:S01]  /*4820*/  VOTEU.ALL UP0, P0 ;  /* 0x0000000000ff7886 */ /* 0x000fe20000000000 */
[----:B-1----:R-:W-:Y:S02]  /*4830*/  SEL R0, RZ, 0x1, P1 ;  /* 0x00000001ff007807 */ /* 0x002fe40000800000 */
[----:B------:R-:W-:Y:S02]  /*4840*/  SEL R10, R10, RZ, P1 ;  /* 0x000000ff0a0a7207 */ /* 0x000fe40000800000 */
[----:B------:R-:W-:Y:S01]  /*4850*/  @!UP0 UIADD3 UR38, UP1, UPT, UR54, 0x580, URZ ;  /* 0x0000058036268890 */ /* 0x000fe2000ff3e0ff */
[----:B------:R-:W-:Y:S01]  /*4860*/  LOP3.LUT R9, R9, R0, RZ, 0x3c, !PT ;  /* 0x0000000009097212 */ /* 0x000fe200078e3cff */
[----:B------:R-:W-:Y:S02]  /*4870*/  @!UP0 UIMAD UR4, UR30, 0x7000, UR6 ;  /* 0x000070001e0488a4 */ /* 0x000fe4000f8e0206 */
[----:B------:R-:W-:Y:S02]  /*4880*/  @!UP0 UIADD3.X UR39, UPT, UPT, URZ, UR55, URZ, UP1, !UPT ;  /* 0x00000037ff278290 */ /* 0x000fe40008ffe4ff */
[----:B------:R-:W-:Y:S02]  /*4890*/  @!UP0 USHF.L.U32 UR35, UR46, 0x6, URZ ;  /* 0x000000062e238899 */ /* 0x000fe400080006ff */
[----:B------:R-:W-:Y:S02]  /*48a0*/  @!UP0 UIMAD UR34, UR47, 0xe0, URZ ;  /* 0x000000e02f2288a4 */ /* 0x000fe4000f8e02ff */
[----:B------:R-:W-:Y:S01]  /*48b0*/  @!UP0 UIADD3 UR32, UPT, UPT, UR4, 0x200, URZ ;  /* 0x0000020004208890 */ /* 0x000fe2000fffe0ff */
[----:B------:R-:W-:Y:S01]  /*48c0*/  VOTEU.ALL UP1, P0 ;  /* 0x0000000000ff7886 */ /* 0x000fe20000020000 */
[----:B------:R-:W-:Y:S02]  /*48d0*/  @!UP0 UIADD3 UR10, UPT, UPT, UR34, 0x20, URZ ;  /* 0x00000020220a8890 */ /* 0x000fe4000fffe0ff */
[----:B------:R-:W-:Y:S01]  /*48e0*/  @!UP0 UIADD3 UR8, UPT, UPT, UR4, 0x1200, URZ ;  /* 0x0000120004088890 */ /* 0x000fe2000fffe0ff */
[----:B------:R-:W-:Y:S01]  /*48f0*/  UMOV UR11, UR35 ;  /* 0x00000023000b7c82 */ /* 0x000fe20008000000 */
[----:B------:R-:W-:Y:S03]  /*4900*/  @!UP0 UIADD3 UR18, UPT, UPT, UR34, 0x40, URZ ;  /* 0x0000004022128890 */ /* 0x000fe6000fffe0ff */
[----:B------:R1:W-:Y:S01]  /*4910*/  @!UP1 UTMALDG.3D [UR32], [UR38], desc[UR40] ;  /* 0x00002820260095b4 */ /* 0x0003e20008011000 */
[----:B------:R-:W-:Y:S01]  /*4920*/  VOTEU.ALL UP1, P0 ;  /* 0x0000000000ff7886 */ /* 0x000fe20000020000 */
[----:B------:R-:W-:Y:S01]  /*4930*/  @!UP0 UIADD3 UR16, UPT, UPT, UR4, 0x2200, URZ ;  /* 0x0000220004108890 */ /* 0x000fe2000fffe0ff */
[----:B------:R-:W-:Y:S01]  /*4940*/  UMOV UR19, UR35 ;  /* 0x0000002300137c82 */ /* 0x000fe20008000000 */
[----:B------:R-:W-:Y:S02]  /*4950*/  @!UP0 UIADD3 UR26, UPT, UPT, UR34, 0x60, URZ ;  /* 0x00000060221a8890 */ /* 0x000fe4000fffe0ff */
[----:B------:R-:W-:Y:S01]  /*4960*/  @!UP0 UIADD3 UR24, UPT, UPT, UR4, 0x3200, URZ ;  /* 0x0000320004188890 */ /* 0x000fe2000fffe0ff */
[----:B------:R2:W-:Y:S01]  /*4970*/  @!UP1 UTMALDG.3D [UR8], [UR38], desc[UR40] ;  /* 0x00002808260095b4 */ /* 0x0005e20008011000 */
[----:B------:R-:W-:Y:S01]  /*4980*/  VOTEU.ALL UP1, P0 ;  /* 0x0000000000ff7886 */ /* 0x000fe20000020000 */
[----:B------:R-:W-:Y:S01]  /*4990*/  UMOV UR27, UR35 ;  /* 0x00000023001b7c82 */ /* 0x000fe20008000000 */
[----:B------:R-:W-:Y:S02]  /*49a0*/  UIADD3 UR47, UPT, UPT, UR13, UR60, URZ ;  /* 0x0000003c0d2f7290 */ /* 0x000fe4000fffe0ff */
[----:B------:R-:W-:Y:S01]  /*49b0*/  UIADD3 UR46, UPT, UPT, UR14, UR61, URZ ;  /* 0x0000003d0e2e7290 */ /* 0x000fe2000fffe0ff */
[----:B------:R4:W-:Y:S01]  /*49c0*/  @!UP1 UTMALDG.3D [UR16], [UR38], desc[UR40] ;  /* 0x00002810260095b4 */ /* 0x0009e20008011000 */
[----:B------:R-:W-:Y:S05]  /*49d0*/  VOTEU.ALL UP1, P0 ;  /* 0x0000000000ff7886 */ /* 0x000fea0000020000 */
[----:B------:R-:W-:Y:S01]  /*49e0*/  @!UP1 UTMALDG.3D [UR24], [UR38], desc[UR40] ;  /* 0x00002818260095b4 */ /* 0x000fe20008011000 */
[----:B------:R-:W-:Y:S01]  /*49f0*/  VOTEU.ALL UP1, P0 ;  /* 0x0000000000ff7886 */ /* 0x000fe20000020000 */
[----:B-1----:R-:W-:Y:S01]  /*4a00*/  UMOV UR36, UR31 ;  /* 0x0000001f00247c82 */ /* 0x002fe20008000000 */
[----:B--2---:R-:W-:Y:S02]  /*4a10*/  @!UP0 UIADD3 UR10, UPT, UPT, UR34, 0x80, URZ ;  /* 0x00000080220a8890 */ /* 0x004fe4000fffe0ff */
[----:B------:R-:W-:Y:S02]  /*4a20*/  @!UP0 UIADD3 UR8, UPT, UPT, UR4, 0x4200, URZ ;  /* 0x0000420004088890 */ /* 0x000fe4000fffe0ff */
[----:B----4-:R-:W-:Y:S02]  /*4a30*/  @!UP0 UIADD3 UR18, UPT, UPT, UR34, 0xa0, URZ ;  /* 0x000000a022128890 */ /* 0x010fe4000fffe0ff */
[----:B------:R-:W-:Y:S05]  /*4a40*/  @!UP0 UIADD3 UR16, UPT, UPT, UR4, 0x5200, URZ ;  /* 0x0000520004108890 */ /* 0x000fea000fffe0ff */
[----:B------:R1:W-:Y:S01]  /*4a50*/  @!UP1 UTMALDG.3D [UR8], [UR38], desc[UR40] ;  /* 0x00002808260095b4 */ /* 0x0003e20008011000 */
[----:B------:R-:W-:Y:S02]  /*4a60*/  UPLOP3.LUT UP1, UPT, UPT, UPT, UPT, 0x80, 0x8 ;  /* 0x000000000008789c */ /* 0x000fe40003f2f070 */
[----:B-1----:R-:W-:Y:S02]  /*4a70*/  @!UP0 UIADD3 UR10, UPT, UPT, UR34, 0xc0, URZ ;  /* 0x000000c0220a8890 */ /* 0x002fe4000fffe0ff */
[----:B------:R-:W-:Y:S01]  /*4a80*/  @!UP0 UIADD3 UR8, UPT, UPT, UR4, 0x6200, URZ ;  /* 0x0000620004088890 */ /* 0x000fe2000fffe0ff */
[----:B------:R-:W-:Y:S01]  /*4a90*/  VOTEU.ALL UP0, P0 ;  /* 0x0000000000ff7886 */ /* 0x000fe20000000000 */
[----:B------:R-:W-:Y:S04]  /*4aa0*/  UIADD3 UR4, UPT, UPT, UR30, 0x1, URZ ;  /* 0x000000011e047890 */ /* 0x000fe8000fffe0ff */
[----:B------:R2:W-:Y:S01]  /*4ab0*/  @!UP0 UTMALDG.3D [UR16], [UR38], desc[UR40] ;  /* 0x00002810260085b4 */ /* 0x0005e20008011000 */
[----:B------:R-:W-:Y:S04]  /*4ac0*/  UISETP.NE.AND UP0, UPT, UR4, 0x2, UPT ;  /* 0x000000020400788c */ /* 0x000fe8000bf05270 */
[----:B------:R-:W-:Y:S02]  /*4ad0*/  USEL UR7, URZ, 0x1, UP0 ;  /* 0x00000001ff077887 */ /* 0x000fe40008000000 */
[----:B------:R-:W-:Y:S02]  /*4ae0*/  USEL UR30, UR4, URZ, UP0 ;  /* 0x000000ff041e7287 */ /* 0x000fe40008000000 */
[----:B------:R-:W-:Y:S01]  /*4af0*/  VOTEU.ALL UP0, P0 ;  /* 0x0000000000ff7886 */ /* 0x000fe20000000000 */
[----:B------:R-:W-:Y:S01]  /*4b00*/  UPRMT UR4, UR15, 0x654, UR33 ;  /* 0x000006540f047896 */ /* 0x000fe20008000021 */
[----:B------:R-:W-:Y:S03]  /*4b10*/  LOP3.LUT R11, R11, UR7, RZ, 0x3c, !PT ;  /* 0x000000070b0b7c12 */ /* 0x000fe6000f8e3cff */
[----:B------:R2:W-:Y:S01]  /*4b20*/  @!UP0 UTMALDG.3D [UR8], [UR38], desc[UR40] ;  /* 0x00002808260085b4 */ /* 0x0005e20008011000 */
[----:B------:R2:W-:Y:S04]  /*4b30*/  @!P0 SYNCS.ARRIVE.TRANS64.RED.A0TR RZ, [UR5+0x20], R8 ;  /* 0x00002008ffff89a7 */ /* 0x0005e80008300405 */
[----:B------:R-:W-:Y:S01]  /*4b40*/  SYNCS.ARRIVE.TRANS64.RED.A1T0 RZ, [UR4], RZ ;  /* 0x000000ffffff79a7 */ /* 0x000fe20008100404 */
[----:B------:R-:W-:Y:S05]  /*4b50*/  BRA.U UP3, `(.L_x_73) ;  /* 0xfffffff103f47547 */ /* 0x000fea000b83ffff */
[----:B------:R-:W-:Y:S01]  /*4b60*/  UIADD3 UR6, UPT, UPT, UR6, 0x30, URZ ;  /* 0x0000003006067890 */ /* 0x000fe2000fffe0ff */
[----:B------:R-:W-:-:S03]  /*4b70*/  SHF.L.U32 R2, R11, 0x1f, RZ ;  /* 0x0000001f0b027819 */ /* 0x000fc600000006ff */
[----:B------:R-:W-:-:S09]  /*4b80*/  ULEA UR4, UR30, UR6, 0x3 ;  /* 0x000000061e047291 */ /* 0x000fd2000f8e18ff */
[----:B------:R-:W1:Y:S02]  /*4b90*/  SYNCS.PHASECHK.TRANS64.TRYWAIT P0, [UR4], R2 ;  /* 0x00000002ff0075a7 */ /* 0x000e640008001104 */
[----:B-1----:R-:W-:Y:S05]  /*4ba0*/  @!P0 BRA `(.L_x_74) ;  /* 0x00000048006c8947 */ /* 0x002fea0003800000 */
.L_x_134:
        /* <DEDUP_REMOVED lines=8> */
.L_x_75:
[----:B-1----:R1:W4:Y:S02]  /*4c30*/  SYNCS.PHASECHK.TRANS64.TRYWAIT P0, [R0+URZ], R2 ;  /* 0x00000002000075a7 */ /* 0x00232400080011ff */
[----:B----4-:R-:W-:Y:S05]  /*4c40*/  @!P0 NANOSLEEP.SYNCS 0x989680 ;  /* 0x009896800000895d */ /* 0x010fea0003900000 */
[----:B------:R-:W4:Y:S02]  /*4c50*/  @!P0 SYNCS.PHASECHK.TRANS64 P0, [R0+URZ], R2 ;  /* 0x00000002000085a7 */ /* 0x000f2400080010ff */
[----:B--234-:R-:W-:Y:S05]  /*4c60*/  @P0 EXIT ;  /* 0x000000000000094d */ /* 0x01cfea0003800000 */
[----:B------:R-:W-:Y:S05]  /*4c70*/  BRA `(.L_x_75) ;  /* 0xfffffffc00ec7947 */ /* 0x000fea000383ffff */
.L_x_65:
[----:B------:R-:W-:-:S06]  /*4c80*/  UISETP.GE.AND UP0, UPT, UR18, 0x4, UPT ;  /* 0x000000041200788c */ /* 0x000fcc000bf06270 */
[----:B------:R-:W-:-:S13]  /*4c90*/  PLOP3.LUT P0, PT, PT, PT, UP0, 0x80, 0x8 ;  /* 0x000000000008781c */ /* 0x000fda0003f0f008 */
[----:B-1----:R-:W-:Y:S05]  /*4ca0*/  @!P0 EXIT ;  /* 0x000000000000894d */ /* 0x002fea0003800000 */
[----:B------:R-:W-:Y:S01]  /*4cb0*/  BAR.SYNC.DEFER_BLOCKING 0x6, 0xa0 ;  /* 0x0182800000007b1d */ /* 0x000fe20000010000 */
[----:B------:R-:W-:-:S05]  /*4cc0*/  IMAD.U32 R2, R2, 0x10000, RZ ;  /* 0x0001000002027824 */ /* 0x000fca00078e00ff */
[----:B------:R-:W-:Y:S02]  /*4cd0*/  UMOV UR4, 0x400 ;  /* 0x0000040000047882 */ /* 0x000fe40000000000 */
[----:B------:R-:W1:Y:S01]  /*4ce0*/  LDC.64 R230, c[0x0][0x888] ;  /* 0x00022200ffe67b82 */ /* 0x000e620000000a00 */
[----:B------:R-:W-:Y:S01]  /*4cf0*/  ULEA UR4, UR15, UR4, 0x18 ;  /* 0x000000040f047291 */ /* 0x000fe2000f8ec0ff */
[----:B------:R-:W-:Y:S01]  /*4d00*/  LOP3.LUT R2, R2, 0x600000, RZ, 0xc0, !PT ;  /* 0x0060000002027812 */ /* 0x000fe200078ec0ff */
[----:B------:R-:W2:Y:S01]  /*4d10*/  LDCU UR41, c[0x0][0xb0c] ;  /* 0x00016180ff2977ac */ /* 0x000ea20008000800 */
[----:B------:R-:W3:Y:S04]  /*4d20*/  LDCU UR40, c[0x0][0xb30] ;  /* 0x00016600ff2877ac */ /* 0x000ee80008000800 */
[----:B------:R-:W4:Y:S01]  /*4d30*/  LDC.64 R232, c[0x0][0x890] ;  /* 0x00022400ffe87b82 */ /* 0x000f220000000a00 */
[----:B------:R-:W1:Y:S01]  /*4d40*/  LDCU.64 UR62, c[0x0][0x888] ;  /* 0x00011100ff3e77ac */ /* 0x000e620008000a00 */
[----:B------:R-:W1:Y:S06]  /*4d50*/  LDCU.64 UR42, c[0x0][0xb28] ;  /* 0x00016500ff2a77ac */ /* 0x000e6c0008000a00 */
[----:B------:R-:W1:Y:S01]  /*4d60*/  LDC.64 R228, c[0x0][0x8b0] ;  /* 0x00022c00ffe47b82 */ /* 0x000e620000000a00 */
[----:B------:R-:W2:Y:S01]  /*4d70*/  LDS R0, [UR4+0x100] ;  /* 0x00010004ff007984 */ /* 0x000ea20008000800 */
[----:B------:R-:W1:Y:S01]  /*4d80*/  LDCU.128 UR56, c[0x0][0xb10] ;  /* 0x00016200ff3877ac */ /* 0x000e620008000c00 */
[----:B------:R-:W-:Y:S01]  /*4d90*/  UMOV UR53, 0x1 ;  /* 0x0000000100357882 */ /* 0x000fe20000000000 */
[----:B------:R-:W-:Y:S01]  /*4da0*/  UMOV UR39, URZ ;  /* 0x000000ff00277c82 */ /* 0x000fe20008000000 */
[----:B------:R-:W-:Y:S01]  /*4db0*/  UMOV UR52, URZ ;  /* 0x000000ff00347c82 */ /* 0x000fe20008000000 */
[----:B------:R-:W-:Y:S01]  /*4dc0*/  UMOV UR18, URZ ;  /* 0x000000ff00127c82 */ /* 0x000fe20008000000 */
[----:B------:R-:W-:Y:S01]  /*4dd0*/  UMOV UR51, URZ ;  /* 0x000000ff00337c82 */ /* 0x000fe20008000000 */
[----:B------:R-:W-:Y:S01]  /*4de0*/  UMOV UR45, URZ ;  /* 0x000000ff002d7c82 */ /* 0x000fe20008000000 */
[----:B------:R-:W-:Y:S01]  /*4df0*/  UMOV UR50, URZ ;  /* 0x000000ff00327c82 */ /* 0x000fe20008000000 */
[----:B------:R-:W-:Y:S01]  /*4e00*/  UMOV UR49, URZ ;  /* 0x000000ff00317c82 */ /* 0x000fe20008000000 */
[----:B--234-:R-:W-:-:S07]  /*4e10*/  IADD3 R2, PT, PT, R0, R2, RZ ;  /* 0x0000000200027210 */ /* 0x01cfce0007ffe0ff */
.L_x_101:
[----:B--2---:R-:W2:Y:S01]  /*4e20*/  S2UR UR44, SR_CgaCtaId ;  /* 0x00000000002c79c3 */ /* 0x004ea20000008800 */
[----:B------:R-:W-:Y:S01]  /*4e30*/  UMOV UR4, 0x400 ;  /* 0x0000040000047882 */ /* 0x000fe20000000000 */
[----:B-1----:R-:W-:Y:S04]  /*4e40*/  MOV R3, UR51 ;  /* 0x0000003300037c02 */ /* 0x002fe80008000f00 */
[----:B------:R-:W-:Y:S01]  /*4e50*/  SHF.L.U32 R3, R3, 0x1f, RZ ;  /* 0x0000001f03037819 */ /* 0x000fe200000006ff */
[----:B--2---:R-:W-:Y:S04]  /*4e60*/  ULEA UR44, UR44, UR4, 0x18 ;  /* 0x000000042c2c7291 */ /* 0x004fe8000f8ec0ff */
[----:B------:R-:W-:Y:S09]  /*4e70*/  ULEA UR4, UR18, UR44, 0x3 ;  /* 0x0000002c12047291 */ /* 0x000ff2000f8e18ff */
[----:B------:R-:W2:Y:S02]  /*4e80*/  SYNCS.PHASECHK.TRANS64.TRYWAIT P0, [UR4+0x50], R3 ;  /* 0x00005003ff0075a7 */ /* 0x000ea40008001104 */
[----:B--2---:R-:W-:Y:S05]  /*4e90*/  @!P0 BRA `(.L_x_76) ;  /* 0x0000004400c88947 */ /* 0x004fea0003800000 */
.L_x_136:
[----:B------:R-:W-:Y:S02]  /*4ea0*/  ULEA UR5, UR18, UR44, 0x4 ;  /* 0x0000002c12057291 */ /* 0x000fe4000f8e20ff */
[----:B------:R-:W-:Y:S01]  /*4eb0*/  UIADD3 UR4, UPT, UPT, UR4, 0x60, URZ ;  /* 0x0000006004047890 */ /* 0x000fe2000fffe0ff */
[----:B------:R-:W3:Y:S03]  /*4ec0*/  LDCU UR10, c[0x0][0xb24] ;  /* 0x00016480ff0a77ac */ /* 0x000ee60008000800 */
[----:B------:R-:W-:Y:S03]  /*4ed0*/  UPRMT UR4, URZ, 0x654, UR4 ;  /* 0x00000654ff047896 */ /* 0x000fe60008000004 */
[----:B------:R-:W4:Y:S01]  /*4ee0*/  LDS.128 R4, [UR5+0xe0] ;  /* 0x0000e005ff047984 */ /* 0x000f220008000c00 */
[----:B------:R-:W-:Y:S01]  /*4ef0*/  @!PT LDS RZ, [RZ] ;  /* 0x00000000fffff984 */ /* 0x000fe20000000800 */
[----:B------:R-:W-:Y:S01]  /*4f00*/  @!PT LDS RZ, [RZ] ;  /* 0x00000000fffff984 */ /* 0x000fe20000000800 */
[----:B------:R-:W-:Y:S01]  /*4f10*/  @!PT LDS RZ, [RZ] ;  /* 0x00000000fffff984 */ /* 0x000fe20000000800 */
[----:B------:R-:W-:Y:S01]  /*4f20*/  @!PT LDS RZ, [RZ] ;  /* 0x00000000fffff984 */ /* 0x000fe20000000800 */
[----:B------:R1:W-:Y:S07]  /*4f30*/  MEMBAR.ALL.CTA ;  /* 0x0000000000007992 */ /* 0x0003ee0000008000 */
[----:B-1----:R-:W1:Y:S02]  /*4f40*/  FENCE.VIEW.ASYNC.S ;  /* 0x00000000000073c6 */ /* 0x002e640000000000 */
[----:B-1----:R-:W-:Y:S01]  /*4f50*/  SYNCS.ARRIVE.TRANS64.RED.A1T0 RZ, [UR4], RZ ;  /* 0x000000ffffff79a7 */ /* 0x002fe20008100404 */
[----:B----4-:R-:W-:Y:S11]  /*4f60*/  LOP3.LUT P0, RZ, R6, 0x1, RZ, 0xc0, !PT ;  /* 0x0000000106ff7812 */ /* 0x010ff6000780c0ff */
[----:B------:R-:W-:Y:S02]  /*4f70*/  @!UPT UIADD3 URZ, UPT, UPT, URZ, URZ, URZ ;  /* 0x000000fffffff290 */ /* 0x000fe4000fffe0ff */
[----:B------:R-:W-:Y:S01]  /*4f80*/  VOTEU.ANY UP0, P0 ;  /* 0x0000000000ff7886 */ /* 0x000fe20000000100 */
[----:B------:R-:W-:Y:S01]  /*4f90*/  PLOP3.LUT P3, PT, PT, PT, UP0, 0x80, 0x8 ;  /* 0x000000000008781c */ /* 0x000fe20003f6f008 */
[----:B------:R-:W-:Y:S01]  /*4fa0*/  UP2UR UR54, UPR, URZ, 0x1 ;  /* 0x00000001ff367883 */ /* 0x000fe20008000000 */
[----:B------:R-:W-:Y:S02]  /*4fb0*/  PLOP3.LUT P1, PT, PT, PT, UP0, 0x80, 0x8 ;  /* 0x000000000008781c */ /* 0x000fe40003f2f008 */
[----:B------:R-:W-:Y:S02]  /*4fc0*/  PLOP3.LUT P2, PT, PT, PT, UP0, 0x80, 0x8 ;  /* 0x000000000008781c */ /* 0x000fe40003f4f008 */
[----:B------:R-:W-:Y:S01]  /*4fd0*/  PLOP3.LUT P0, PT, PT, PT, UP0, 0x80, 0x8 ;  /* 0x000000000008781c */ /* 0x000fe20003f0f008 */
[----:B---3--:R-:W-:Y:S06]  /*4fe0*/  UISETP.GE.AND UP0, UPT, UR10, 0x1, UPT ;  /* 0x000000010a00788c */ /* 0x008fec000bf06270 */
[----:B--2---:R-:W-:Y:S02]  /*4ff0*/  @P3 MOV R3, R4 ;  /* 0x0000000400033202 */ /* 0x004fe40000000f00 */
[----:B------:R-:W-:Y:S02]  /*5000*/  @P1 LOP3.LUT R0, R5, 0xffff, RZ, 0xc0, !PT ;  /* 0x0000ffff05001812 */ /* 0x000fe400078ec0ff */
[----:B------:R-:W-:Y:S02]  /*5010*/  @P2 R2UR UR38, R3 ;  /* 0x00000000032622ca */ /* 0x000fe400000e0000 */
[----:B------:R-:W-:Y:S01]  /*5020*/  @P0 R2UR UR37, R0 ;  /* 0x00000000002502ca */ /* 0x000fe200000e0000 */
[----:B------:R-:W-:Y:S03]  /*5030*/  @!UPT UIADD3 URZ, UPT, UPT, URZ, URZ, URZ ;  /* 0x000000fffffff290 */ /* 0x000fe6000fffe0ff */
[----:B------:R-:W-:Y:S11]  /*5040*/  BRA.U !UP0, `(.L_x_77) ;  /* 0x0000000108cc7547 */ /* 0x000ff6000b800000 */
[----:B------:R-:W1:Y:S01]  /*5050*/  LDCU UR6, c[0x0][0xb20] ;  /* 0x00016400ff0677ac */ /* 0x000e620008000800 */
[----:B------:R-:W2:Y:S01]  /*5060*/  LDCU UR7, c[0x0][0x370] ;  /* 0x00006e00ff0777ac */ /* 0x000ea20008000800 */
[----:B------:R-:W3:Y:S01]  /*5070*/  LDCU UR4, c[0x0][0x374] ;  /* 0x00006e80ff0477ac */ /* 0x000ee20008000800 */
[----:B------:R-:W-:Y:S02]  /*5080*/  UISETP.NE.AND UP0, UPT, UR58, 0x1, UPT ;  /* 0x000000013a00788c */ /* 0x000fe4000bf05270 */
[----:B------:R-:W-:Y:S02]  /*5090*/  UIMAD.WIDE.U32 UR12, UR37, UR59, URZ ;  /* 0x0000003b250c72a5 */ /* 0x000fe4000f8e00ff */
[----:B------:R-:W-:Y:S02]  /*50a0*/  UISETP.NE.AND UP1, UPT, UR41, 0x1, UPT ;  /* 0x000000012900788c */ /* 0x000fe4000bf25270 */
[----:B------:R-:W-:Y:S02]  /*50b0*/  UISETP.NE.AND UP2, UPT, UR10, 0x1, UPT ;  /* 0x000000010a00788c */ /* 0x000fe4000bf45270 */
[----:B------:R-:W-:Y:S02]  /*50c0*/  UIMAD.WIDE.U32 UR16, UR38, UR56, URZ ;  /* 0x00000038261072a5 */ /* 0x000fe4000f8e00ff */
[----:B--2---:R-:W-:Y:S02]  /*50d0*/  UIMAD.WIDE.U32 UR14, UR7, UR56, URZ ;  /* 0x00000038070e72a5 */ /* 0x004fe4000f8e00ff */
[----:B---3--:R-:W-:Y:S07]  /*50e0*/  UIMAD.WIDE.U32 UR8, UR4, UR59, URZ ;  /* 0x0000003b040872a5 */ /* 0x008fee000f8e00ff */
[----:B------:R-:W-:Y:S02]  /*50f0*/  UMOV UR5, UR9 ;  /* 0x0000000900057c82 */ /* 0x000fe40008000000 */
[----:B-1----:R-:W-:Y:S03]  /*5100*/  @UP0 USHF.R.U32.HI UR4, URZ, UR6, UR5 ;  /* 0x00000006ff040299 */ /* 0x002fe60008011605 */
[----:B------:R-:W-:Y:S01]  /*5110*/  UMOV UR5, UR13 ;  /* 0x0000000d00057c82 */ /* 0x000fe20008000000 */
[----:B------:R-:W-:Y:S02]  /*5120*/  UIMAD.WIDE.U32 UR8, UR4, UR42, URZ ;  /* 0x0000002a040872a5 */ /* 0x000fe4000f8e00ff */
[----:B------:R-:W-:Y:S03]  /*5130*/  USHF.R.U32.HI UR6, URZ, UR6, UR5 ;  /* 0x00000006ff067299 */ /* 0x000fe60008011605 */
[----:B------:R-:W-:Y:S01]  /*5140*/  UMOV UR5, UR15 ;  /* 0x0000000f00057c82 */ /* 0x000fe20008000000 */
[----:B------:R-:W-:Y:S02]  /*5150*/  USEL UR6, UR37, UR6, !UP0 ;  /* 0x0000000625067287 */ /* 0x000fe4000c000000 */
[----:B------:R-:W-:Y:S01]  /*5160*/  @UP1 USHF.R.U32.HI UR7, URZ, UR57, UR5 ;  /* 0x00000039ff071299 */ /* 0x000fe20008011605 */
[----:B------:R-:W-:Y:S02]  /*5170*/  UMOV UR8, UR9 ;  /* 0x0000000900087c82 */ /* 0x000fe40008000000 */
[----:B------:R-:W-:Y:S01]  /*5180*/  UMOV UR5, UR17 ;  /* 0x0000001100057c82 */ /* 0x000fe20008000000 */
[----:B------:R-:W-:Y:S02]  /*5190*/  UIMAD.WIDE.U32 UR12, UR7, UR42, URZ ;  /* 0x0000002a070c72a5 */ /* 0x000fe4000f8e00ff */
[----:B------:R-:W-:Y:S02]  /*51a0*/  @UP2 USHF.R.U32.HI UR4, URZ, UR43, UR8 ;  /* 0x0000002bff042299 */ /* 0x000fe40008011608 */
[----:B------:R-:W-:Y:S02]  /*51b0*/  USHF.R.U32.HI UR5, URZ, UR57, UR5 ;  /* 0x00000039ff057299 */ /* 0x000fe40008011605 */
[----:B------:R-:W-:Y:S02]  /*51c0*/  UIMAD UR4, UR10, UR4, URZ ;  /* 0x000000040a0472a4 */ /* 0x000fe4000f8e02ff */
[----:B------:R-:W-:Y:S02]  /*51d0*/  USEL UR5, UR38, UR5, !UP1 ;  /* 0x0000000526057287 */ /* 0x000fe4000c800000 */
[----:B------:R-:W-:Y:S01]  /*51e0*/  UISETP.GE.AND UP0, UPT, UR6, UR4, UPT ;  /* 0x000000040600728c */ /* 0x000fe2000bf06270 */
[----:B------:R-:W-:Y:S01]  /*51f0*/  UMOV UR8, UR13 ;  /* 0x0000000d00087c82 */ /* 0x000fe20008000000 */
[----:B------:R-:W-:Y:S02]  /*5200*/  UIMAD.WIDE.U32 UR12, UR6, UR42, URZ ;  /* 0x0000002a060c72a5 */ /* 0x000fe4000f8e00ff */
[----:B------:R-:W-:Y:S04]  /*5210*/  @UP2 USHF.R.U32.HI UR7, URZ, UR43, UR8 ;  /* 0x0000002bff072299 */ /* 0x000fe80008011608 */
[----:B------:R-:W-:Y:S01]  /*5220*/  UIMAD UR8, UR10, UR7, URZ ;  /* 0x000000070a0872a4 */ /* 0x000fe2000f8e02ff */
[----:B------:R-:W-:Y:S03]  /*5230*/  UMOV UR4, UR13 ;  /* 0x0000000d00047c82 */ /* 0x000fe60008000000 */
[----:B------:R-:W-:Y:S02]  /*5240*/  UISETP.GE.OR UP0, UPT, UR5, UR8, UP0 ;  /* 0x000000080500728c */ /* 0x000fe40008706670 */
[----:B------:R-:W-:Y:S02]  /*5250*/  USHF.R.U32.HI UR4, URZ, UR43, UR4 ;  /* 0x0000002bff047299 */ /* 0x000fe40008011604 */
[----:B------:R-:W-:Y:S02]  /*5260*/  UIMAD.WIDE.U32 UR8, UR5, UR42, URZ ;  /* 0x0000002a050872a5 */ /* 0x000fe4000f8e00ff */
[----:B------:R-:W-:Y:S02]  /*5270*/  USEL UR12, UR6, UR4, !UP2 ;  /* 0x00000004060c7287 */ /* 0x000fe4000d000000 */
[----:B------:R-:W-:Y:S02]  /*5280*/  UIADD3 UR8, UPT, UPT, -UR5, URZ, URZ ;  /* 0x000000ff05087290 */ /* 0x000fe4000fffe1ff */
[----:B------:R-:W-:Y:S01]  /*5290*/  UIADD3 UR11, UPT, UPT, -UR12, URZ, URZ ;  /* 0x000000ff0c0b7290 */ /* 0x000fe2000fffe1ff */
[----:B------:R-:W-:Y:S01]  /*52a0*/  @!UP0 UMOV UR4, UR9 ;  /* 0x0000000900048c82 */ /* 0x000fe20008000000 */
[----:B------:R-:W-:Y:S02]  /*52b0*/  UIADD3 UR9, UPT, UPT, -UR6, URZ, URZ ;  /* 0x000000ff06097290 */ /* 0x000fe4000fffe1ff */
[----:B------:R-:W-:Y:S02]  /*52c0*/  @!UP0 USHF.R.U32.HI UR4, URZ, UR43, UR4 ;  /* 0x0000002bff048299 */ /* 0x000fe40008011604 */
[----:B------:R-:W-:Y:S02]  /*52d0*/  UIMAD UR11, UR10, UR11, UR6 ;  /* 0x0000000b0a0b72a4 */ /* 0x000fe4000f8e0206 */
[----:B------:R-:W-:Y:S04]  /*52e0*/  @!UP0 USEL UR4, UR5, UR4, !UP2 ;  /* 0x0000000405048287 */ /* 0x000fe8000d000000 */
[----:B------:R-:W-:Y:S02]  /*52f0*/  @!UP0 UIMAD UR11, UR7, UR11, UR4 ;  /* 0x0000000b070b82a4 */ /* 0x000fe4000f8e0204 */
[----:B------:R-:W-:Y:S02]  /*5300*/  @!UP0 UIADD3 UR12, UPT, UPT, UR12, -UR4, URZ ;  /* 0x800000040c0c8290 */ /* 0x000fe4000fffe0ff */
[----:B------:R-:W-:Y:S02]  /*5310*/  UIMAD UR7, UR41, UR8, UR38 ;  /* 0x00000008290772a4 */ /* 0x000fe4000f8e0226 */
[----:B------:R-:W-:Y:S02]  /*5320*/  @!UP0 UIMAD UR6, UR12, UR10, UR5 ;  /* 0x0000000a0c0682a4 */ /* 0x000fe4000f8e0205 */
[----:B------:R-:W-:Y:S01]  /*5330*/  UIMAD UR4, UR58, UR9, UR37 ;  /* 0x000000093a0472a4 */ /* 0x000fe2000f8e0225 */
[----:B------:R-:W-:Y:S02]  /*5340*/  @!UP0 UMOV UR5, UR11 ;  /* 0x0000000b00058c82 */ /* 0x000fe40008000000 */
[----:B------:R-:W-:Y:S02]  /*5350*/  UIMAD UR38, UR5, UR41, UR7 ;  /* 0x00000029052672a4 */ /* 0x000fe4000f8e0207 */
[----:B------:R-:W-:Y:S11]  /*5360*/  UIMAD UR37, UR6, UR58, UR4 ;  /* 0x0000003a062572a4 */ /* 0x000ff6000f8e0204 */
[----:B------:R-:W-:Y:S01]  /*5370*/  @!UPT UIADD3 URZ, UPT, UPT, URZ, URZ, URZ ;  /* 0x000000fffffff290 */ /* 0x000fe2000fffe0ff */
.L_x_77:
[----:B------:R-:W-:Y:S02]  /*5380*/  UISETP.NE.AND UP0, UPT, UR40, 0x1, UPT ;  /* 0x000000012800788c */ /* 0x000fe4000bf05270 */
[----:B------:R-:W-:Y:S02]  /*5390*/  UISETP.NE.AND UP1, UPT, UR54, URZ, UPT ;  /* 0x000000ff3600728c */ /* 0x000fe4000bf25270 */
[----:B------:R-:W-:Y:S04]  /*53a0*/  UIADD3 UR48, UPT, UPT, UR18, 0x1, URZ ;  /* 0x0000000112307890 */ /* 0x000fe8000fffe0ff */
[----:B------:R-:W-:Y:S02]  /*53b0*/  PLOP3.LUT P1, PT, PT, PT, UP1, 0x80, 0x8 ;  /* 0x000000000008781c */ /* 0x000fe40003f2f018 */
[----:B------:R-:W-:Y:S01]  /*53c0*/  PLOP3.LUT P0, PT, PT, PT, UP1, 0x80, 0x8 ;  /* 0x000000000008781c */ /* 0x000fe20003f0f018 */
[----:B------:R-:W1:Y:S01]  /*53d0*/  @!UP0 LDCU.128 UR12, c[0x0][0xb10] ;  /* 0x00016200ff0c87ac */ /* 0x000e620008000c00 */
[----:B------:R-:W2:Y:S09]  /*53e0*/  @!UP0 LDCU UR5, c[0x0][0xb0c] ;  /* 0x00016180ff0587ac */ /* 0x000eb20008000800 */
[----:B------:R-:W-:Y:S01]  /*53f0*/  @P1 SHF.R.U32.HI R4, RZ, 0x10, R5 ;  /* 0x00000010ff041819 */ /* 0x000fe20000011605 */
[----:B------:R-:W3:Y:S03]  /*5400*/  @!UP0 LDCU UR10, c[0x0][0xb20] ;  /* 0x00016400ff0a87ac */ /* 0x000ee60008000800 */
[----:B------:R-:W-:Y:S01]  /*5410*/  @P0 R2UR UR55, R4 ;  /* 0x00000000043702ca */ /* 0x000fe200000e0000 */
[----:B-1----:R-:W-:Y:S02]  /*5420*/  UIMAD.WIDE.U32 UR8, UR38, UR12, URZ ;  /* 0x0000000c260872a5 */ /* 0x002fe4000f8e00ff */
[----:B------:R-:W-:Y:S02]  /*5430*/  UIMAD.WIDE.U32 UR6, UR37, UR15, URZ ;  /* 0x0000000f250672a5 */ /* 0x000fe4000f8e00ff */
[----:B------:R-:W-:Y:S03]  /*5440*/  @!UP0 UISETP.NE.AND UP1, UPT, UR14, 0x1, UPT ;  /* 0x000000010e00888c */ /* 0x000fe6000bf25270 */
[----:B------:R-:W-:Y:S01]  /*5450*/  @!UP0 UMOV UR4, UR9 ;  /* 0x0000000900048c82 */ /* 0x000fe20008000000 */
[----:B--2---:R-:W-:Y:S02]  /*5460*/  @!UP0 UISETP.NE.AND UP2, UPT, UR5, 0x1, UPT ;  /* 0x000000010500888c */ /* 0x004fe4000bf45270 */
[----:B------:R-:W-:Y:S01]  /*5470*/  @!UP0 USHF.R.U32.HI UR4, URZ, UR13, UR4 ;  /* 0x0000000dff048299 */ /* 0x000fe20008011604 */
[----:B------:R-:W-:Y:S02]  /*5480*/  @!UP0 UMOV UR6, UR7 ;  /* 0x0000000700068c82 */ /* 0x000fe40008000000 */
[----:B---3--:R-:W-:Y:S02]  /*5490*/  @!UP0 USHF.R.U32.HI UR6, URZ, UR10, UR6 ;  /* 0x0000000aff068299 */ /* 0x008fe40008011606 */
[----:B------:R-:W-:Y:S02]  /*54a0*/  @!UP0 USEL UR7, UR38, UR4, !UP2 ;  /* 0x0000000426078287 */ /* 0x000fe4000d000000 */
[----:B------:R-:W-:Y:S04]  /*54b0*/  @!UP0 USEL UR6, UR37, UR6, !UP1 ;  /* 0x0000000625068287 */ /* 0x000fe8000c800000 */
[----:B------:R-:W-:Y:S02]  /*54c0*/  @!UP0 UIADD3 UR4, UPT, UPT, -UR7, UR6, URZ ;  /* 0x0000000607048290 */ /* 0x000fe4000fffe1ff */
[----:B------:R-:W-:Y:S02]  /*54d0*/  @!UP0 UIADD3 UR6, UPT, UPT, UR7, -UR6, URZ ;  /* 0x8000000607068290 */ /* 0x000fe4000fffe0ff */
[----:B------:R-:W-:Y:S02]  /*54e0*/  UIADD3 UR7, UPT, UPT, UR44, 0x200, URZ ;  /* 0x000002002c077890 */ /* 0x000fe4000fffe0ff */
[----:B------:R-:W-:Y:S02]  /*54f0*/  @!UP0 UIMAD UR38, UR4, UR5, UR38 ;  /* 0x00000005042682a4 */ /* 0x000fe4000f8e0226 */
[----:B------:R-:W-:Y:S02]  /*5500*/  @!UP0 UIMAD UR37, UR6, UR14, UR37 ;  /* 0x0000000e062582a4 */ /* 0x000fe4000f8e0225 */
[----:B------:R-:W-:Y:S09]  /*5510*/  ULOP3.LUT UP0, URZ, UR7, 0x1b0, URZ, 0xc0, !UPT ;  /* 0x000001b007ff7892 */ /* 0x000ff2000f80c0ff */
[----:B------:R-:W-:Y:S05]  /*5520*/  BRA.U !UP0, `(.L_x_78) ;  /* 0x00000001087c7547 */ /* 0x000fea000b800000 */
[----:B------:R-:W1:Y:S01]  /*5530*/  LDCU.64 UR8, c[0x4][0x80] ;  /* 0x01001000ff0877ac */ /* 0x000e620008000a00 */
[----:B------:R-:W-:Y:S01]  /*5540*/  MOV R16, 0x0 ;  /* 0x0000000000107802 */ /* 0x000fe20000000f00 */
[----:B------:R-:W-:Y:S02]  /*5550*/  HFMA2 R12, -RZ, RZ, 0, 5.9604644775390625e-08 ;  /* 0x00000001ff0c7431 */ /* 0x000fe400000001ff */
[----:B------:R-:W-:Y:S01]  /*5560*/  IMAD.MOV.U32 R8, RZ, RZ, 0x70 ;  /* 0x00000070ff087424 */ /* 0x000fe200078e00ff */
[----:B------:R2:W3:Y:S01]  /*5570*/  LDC.64 R14, c[0x4][R16] ;  /* 0x01000000100e7b82 */ /* 0x0004e20000000a00 */
[----:B------:R-:W4:Y:S01]  /*5580*/  LDCU.64 UR6, c[0x4][0x88] ;  /* 0x01001100ff0677ac */ /* 0x000f220008000a00 */
[----:B------:R-:W-:Y:S01]  /*5590*/  IMAD.MOV.U32 R13, RZ, RZ, RZ ;  /* 0x000000ffff0d7224 */ /* 0x000fe200078e00ff */
[----:B------:R-:W2:Y:S01]  /*55a0*/  LDCU.64 UR4, c[0x4][0x8] ;  /* 0x01000100ff0477ac */ /* 0x000ea20008000a00 */
[----:B-1----:R-:W-:Y:S01]  /*55b0*/  MOV R5, UR9 ;  /* 0x0000000900057c02 */ /* 0x002fe20008000f00 */
[----:B------:R-:W-:Y:S01]  /*55c0*/  IMAD.U32 R4, RZ, RZ, UR8 ;  /* 0x00000008ff047e24 */ /* 0x000fe2000f8e00ff */
[----:B----4-:R-:W-:Y:S01]  /*55d0*/  MOV R7, UR7 ;  /* 0x0000000700077c02 */ /* 0x010fe20008000f00 */
[----:B------:R-:W-:Y:S01]  /*55e0*/  IMAD.U32 R6, RZ, RZ, UR6 ;  /* 0x00000006ff067e24 */ /* 0x000fe2000f8e00ff */
[----:B--2---:R-:W-:Y:S01]  /*55f0*/  MOV R11, UR5 ;  /* 0x00000005000b7c02 */ /* 0x004fe20008000f00 */
[----:B------:R-:W-:Y:S02]  /*5600*/  IMAD.U32 R10, RZ, RZ, UR4 ;  /* 0x00000004ff0a7e24 */ /* 0x000fe4000f8e00ff */
[----:B------:R-:W-:Y:S07]  /*5610*/  LEPC R20, `(.L_x_79) ;  /* 0x000000001014794e */ /* 0x000fee0000000000 */
[----:B---3-5:R-:W-:Y:S05]  /*5620*/  CALL.ABS.NOINC R14 ;  /* 0x000000000e007343 */ /* 0x028fea0003c00000 */
.L_x_79:
[----:B------:R-:W1:Y:S01]  /*5630*/  LDCU.64 UR8, c[0x4][0x80] ;  /* 0x01001000ff0877ac */ /* 0x000e620008000a00 */
[----:B------:R-:W2:Y:S01]  /*5640*/  LDC.64 R16, c[0x4][R16] ;  /* 0x0100000010107b82 */ /* 0x000ea20000000a00 */
[----:B------:R-:W-:Y:S02]  /*5650*/  HFMA2 R12, -RZ, RZ, 0, 5.9604644775390625e-08 ;  /* 0x00000001ff0c7431 */ /* 0x000fe400000001ff */
[----:B------:R-:W-:Y:S02]  /*5660*/  IMAD.MOV.U32 R8, RZ, RZ, 0x70 ;  /* 0x00000070ff087424 */ /* 0x000fe400078e00ff */
[----:B------:R-:W-:Y:S01]  /*5670*/  IMAD.MOV.U32 R13, RZ, RZ, RZ ;  /* 0x000000ffff0d7224 */ /* 0x000fe200078e00ff */
[----:B------:R-:W3:Y:S01]  /*5680*/  LDCU.64 UR6, c[0x4][0x88] ;  /* 0x01001100ff0677ac */ /* 0x000ee20008000a00 */
[----:B------:R-:W4:Y:S01]  /*5690*/  LDCU.64 UR4, c[0x4][0x8] ;  /* 0x01000100ff0477ac */ /* 0x000f220008000a00 */
[----:B-1----:R-:W-:Y:S02]  /*56a0*/  MOV R4, UR8 ;  /* 0x0000000800047c02 */ /* 0x002fe40008000f00 */
[----:B------:R-:W-:Y:S02]  /*56b0*/  MOV R5, UR9 ;  /* 0x0000000900057c02 */ /* 0x000fe40008000f00 */
[----:B---3--:R-:W-:Y:S01]  /*56c0*/  MOV R7, UR7 ;  /* 0x0000000700077c02 */ /* 0x008fe20008000f00 */
[----:B------:R-:W-:Y:S01]  /*56d0*/  IMAD.U32 R6, RZ, RZ, UR6 ;  /* 0x00000006ff067e24 */ /* 0x000fe2000f8e00ff */
[----:B----4-:R-:W-:Y:S01]  /*56e0*/  MOV R11, UR5 ;  /* 0x00000005000b7c02 */ /* 0x010fe20008000f00 */
[----:B------:R-:W-:Y:S02]  /*56f0*/  IMAD.U32 R10, RZ, RZ, UR4 ;  /* 0x00000004ff0a7e24 */ /* 0x000fe4000f8e00ff */
[----:B------:R-:W-:Y:S07]  /*5700*/  LEPC R20, `(.L_x_78) ;  /* 0x000000001014794e */ /* 0x000fee0000000000 */
[----:B--2---:R-:W-:Y:S05]  /*5710*/  CALL.ABS.NOINC R16 ;  /* 0x0000000010007343 */ /* 0x004fea0003c00000 */
.L_x_78:
[----:B------:R-:W-:Y:S02]  /*5720*/  R2UR UR4, R236 ;  /* 0x00000000ec0472ca */ /* 0x000fe400000e0000 */
[----:B------:R-:W-:Y:S02]  /*5730*/  ISETP.NE.U32.AND P3, PT, R232, RZ, PT ;  /* 0x000000ffe800720c */ /* 0x000fe40003f65070 */
[----:B------:R-:W-:Y:S02]  /*5740*/  ISETP.NE.U32.AND P4, PT, R228, RZ, PT ;  /* 0x000000ffe400720c */ /* 0x000fe40003f85070 */
[----:B------:R-:W-:Y:S02]  /*5750*/  ISETP.NE.AND.EX P3, PT, R233, RZ, PT, P3 ;  /* 0x000000ffe900720c */ /* 0x000fe40003f65330 */
[----:B------:R-:W-:Y:S02]  /*5760*/  PLOP3.LUT P1, PT, PT, PT, PT, 0x8, 0x80 ;  /* 0x000000000080781c */ /* 0x000fe40003f2e170 */
[----:B------:R-:W-:Y:S03]  /*5770*/  ISETP.NE.AND.EX P4, PT, R229, RZ, PT, P4 ;  /* 0x000000ffe500720c */ /* 0x000fe60003f85340 */
[----:B------:R-:W-:Y:S06]  /*5780*/  UISETP.NE.AND UP1, UPT, UR4, URZ, UPT ;  /* 0x000000ff0400728c */ /* 0x000fec000bf25270 */
[----:B------:R-:W-:Y:S05]  /*5790*/  PLOP3.LUT P0, PT, PT, PT, UP1, 0x80, 0x8 ;  /* 0x000000000008781c */ /* 0x000fea0003f0f018 */
[----:B------:R-:W1:Y:S08]  /*57a0*/  @UP1 LDCU.64 UR4, c[0x0][0x888] ;  /* 0x00011100ff0417ac */ /* 0x000e700008000a00 */
[----:B------:R-:W-:Y:S01]  /*57b0*/  @P0 PLOP3.LUT P1, PT, P3, PT, PT, 0x80, 0x8 ;  /* 0x000000000008081c */ /* 0x000fe20001f2f070 */
[----:B-1----:R-:W-:Y:S04]  /*57c0*/  @UP1 UISETP.NE.U32.AND UP0, UPT, UR4, URZ, UPT ;  /* 0x000000ff0400128c */ /* 0x002fe8000bf05070 */
[----:B------:R-:W-:Y:S04]  /*57d0*/  @UP1 UISETP.NE.AND.EX UP0, UPT, UR5, URZ, UPT, UP0 ;  /* 0x000000ff0500128c */ /* 0x000fe8000bf05300 */
[----:B------:R-:W-:Y:S01]  /*57e0*/  @UP1 USEL UR4, URZ, 0xffffffff, UP0 ;  /* 0xffffffffff041887 */ /* 0x000fe20008000000 */
[----:B------:R-:W-:Y:S11]  /*57f0*/  @!P3 BRA `(.L_x_80) ;  /* 0x000000000030b947 */ /* 0x000ff60003800000 */
[----:B------:R-:W-:Y:S01]  /*5800*/  ISETP.NE.U32.AND P2, PT, R230, RZ, PT ;  /* 0x000000ffe600720c */ /* 0x000fe20003f45070 */
[----:B------:R-:W1:Y:S01]  /*5810*/  LDCU.64 UR6, c[0x0][0x358] ;  /* 0x00006b00ff0677ac */ /* 0x000e620008000a00 */
[----:B------:R-:W-:Y:S02]  /*5820*/  IMAD.MOV.U32 R234, RZ, RZ, 0x1 ;  /* 0x00000001ffea7424 */ /* 0x000fe400078e00ff */
[----:B------:R-:W-:Y:S11]  /*5830*/  ISETP.NE.AND.EX P2, PT, R231, RZ, PT, P2 ;  /* 0x000000ffe700720c */ /* 0x000ff60003f45320 */
[----:B------:R-:W-:Y:S02]  /*5840*/  @!UPT UIADD3 URZ, UPT, UPT, URZ, URZ, URZ ;  /* 0x000000fffffff290 */ /* 0x000fe4000fffe0ff */
[----:B------:R-:W2:Y:S01]  /*5850*/  @P2 LDC.64 R4, c[0x0][0x888] ;  /* 0x00022200ff042b82 */ /* 0x000ea20000000a00 */
[----:B------:R-:W-:Y:S04]  /*5860*/  @P2 IMAD R0, R232, UR36, RZ ;  /* 0x00000024e8002c24 */ /* 0x000fe8000f8e02ff */
[----:B--2---:R-:W-:Y:S04]  /*5870*/  @P2 IMAD.WIDE R4, R0, 0x4, R4 ;  /* 0x0000000400042825 */ /* 0x004fe800078e0204 */
[----:B------:R-:W-:Y:S01]  /*5880*/  HFMA2 R0, -RZ, RZ, 0, 5.9604644775390625e-08 ;  /* 0x00000001ff007431 */ /* 0x000fe200000001ff */
[----:B-1---5:R1:W5:Y:S04]  /*5890*/  @P2 LDG.E R121, desc[UR6][R4.64] ;  /* 0x0000000604792981 */ /* 0x022368000c1e1900 */
[----:B------:R-:W-:Y:S01]  /*58a0*/  @!P2 PRMT R234, R0, 0x7610, R234 ;  /* 0x0000761000eaa816 */ /* 0x000fe200000000ea */
[----:B-1----:R-:W2:Y:S06]  /*58b0*/  @!P2 LDC R121, c[0x0][0x880] ;  /* 0x00022000ff79ab82 */ /* 0x002eac0000000800 */
.L_x_80:
[----:B------:R-:W-:Y:S05]  /*58c0*/  @!P4 BRA `(.L_x_81) ;  /* 0x000000000028c947 */ /* 0x000fea0003800000 */
[----:B------:R-:W1:Y:S01]  /*58d0*/  LDC.64 R4, c[0x0][0x8a8] ;  /* 0x00022a00ff047b82 */ /* 0x000e620000000a00 */
[----:B------:R-:W3:Y:S01]  /*58e0*/  LDCU.64 UR6, c[0x0][0x358] ;  /* 0x00006b00ff0677ac */ /* 0x000ee20008000a00 */
[----:B-1----:R-:W-:Y:S04]  /*58f0*/  ISETP.NE.U32.AND P2, PT, R4, RZ, PT ;  /* 0x000000ff0400720c */ /* 0x002fe80003f45070 */
[----:B------:R-:W-:Y:S11]  /*5900*/  ISETP.NE.AND.EX P2, PT, R5, RZ, PT, P2 ;  /* 0x000000ff0500720c */ /* 0x000ff60003f45320 */
[----:B------:R-:W-:Y:S02]  /*5910*/  @!UPT UIADD3 URZ, UPT, UPT, URZ, URZ, URZ ;  /* 0x000000fffffff290 */ /* 0x000fe4000fffe0ff */
[----:B------:R-:W1:Y:S01]  /*5920*/  @P2 LDC.64 R4, c[0x0][0x8a8] ;  /* 0x00022a00ff042b82 */ /* 0x000e620000000a00 */
[----:B------:R-:W-:Y:S04]  /*5930*/  @P2 IMAD R0, R228, UR36, RZ ;  /* 0x00000024e4002c24 */ /* 0x000fe8000f8e02ff */
[----:B-1----:R-:W-:Y:S05]  /*5940*/  @P2 IMAD.WIDE R4, R0, 0x4, R4 ;  /* 0x0000000400042825 */ /* 0x002fea00078e0204 */
[----:B---3-5:R1:W5:Y:S02]  /*5950*/  @P2 LDG.E R120, desc[UR6][R4.64] ;  /* 0x0000000604782981 */ /* 0x028364000c1e1900 */
[----:B-1----:R-:W3:Y:S02]  /*5960*/  @!P2 LDC R120, c[0x0][0x8a0] ;  /* 0x00022800ff78ab82 */ /* 0x002ee40000000800 */
.L_x_81:
[----:B--2--5:R-:W-:Y:S01]  /*5970*/  @P0 FSETP.NEU.AND P4, PT, R121, RZ, PT ;  /* 0x000000ff7900020b */ /* 0x024fe20003f8d000 */
[----:B------:R-:W-:Y:S01]  /*5980*/  IMAD.U32 R0, RZ, RZ, UR4 ;  /* 0x00000004ff007e24 */ /* 0x000fe2000f8e00ff */
[----:B------:R-:W-:Y:S01]  /*5990*/  @P0 LOP3.LUT P2, RZ, R234, 0xff, RZ, 0xc0, !PT ;  /* 0x000000ffeaff0812 */ /* 0x000fe2000784c0ff */
[----:B------:R-:W-:Y:S01]  /*59a0*/  IMAD.U32 R4, RZ, RZ, UR53 ;  /* 0x00000035ff047e24 */ /* 0x000fe2000f8e00ff */
[----:B------:R-:W-:Y:S01]  /*59b0*/  @P0 SEL R3, RZ, 0xffffffff, P4 ;  /* 0xffffffffff030807 */ /* 0x000fe20002000000 */
[----:B------:R-:W-:Y:S01]  /*59c0*/  IMAD.U32 R5, RZ, RZ, UR52 ;  /* 0x00000034ff057e24 */ /* 0x000fe2000f8e00ff */
[----:B------:R-:W-:Y:S01]  /*59d0*/  BSSY B1, `(.L_x_82) ;  /* 0x000007f000017945 */ /* 0x000fe20003800000 */
[----:B------:R-:W-:Y:S01]  /*59e0*/  IMAD.U32 R17, RZ, RZ, UR39 ;  /* 0x00000027ff117e24 */ /* 0x000fe2000f8e00ff */
[----:B------:R-:W-:Y:S02]  /*59f0*/  @P1 SEL R3, R0, R3, !P2 ;  /* 0x0000000300031207 */ /* 0x000fe40005000000 */
[----:B------:R-:W-:Y:S02]  /*5a00*/  CS2R R226, SRZ ;  /* 0x0000000000e27805 */ /* 0x000fe4000001ff00 */
[----:B------:R-:W-:Y:S01]  /*5a10*/  LOP3.LUT R4, R4, 0x1, RZ, 0x3c, !PT ;  /* 0x0000000104047812 */ /* 0x000fe200078e3cff */
[----:B------:R-:W-:Y:S01]  /*5a20*/  IMAD.SHL.U32 R17, R17, 0x8, RZ ;  /* 0x0000000811117824 */ /* 0x000fe200078e00ff */
[----:B------:R-:W-:Y:S02]  /*5a30*/  @P0 LOP3.LUT R3, R3, 0x1, RZ, 0xc0, !PT ;  /* 0x0000000103030812 */ /* 0x000fe400078ec0ff */
[----:B------:R-:W-:Y:S02]  /*5a40*/  CS2R R224, SRZ ;  /* 0x0000000000e07805 */ /* 0x000fe4000001ff00 */
[----:B------:R-:W-:Y:S02]  /*5a50*/  SHF.L.U32 R5, R5, 0x1f, RZ ;  /* 0x0000001f05057819 */ /* 0x000fe400000006ff */
[----:B------:R-:W-:Y:S02]  /*5a60*/  CS2R R218, SRZ ;  /* 0x0000000000da7805 */ /* 0x000fe4000001ff00 */
[----:B------:R-:W-:Y:S01]  /*5a70*/  ISETP.NE.U32.OR P6, PT, R3, 0x1, !P0 ;  /* 0x000000010300780c */ /* 0x000fe200047c5470 */
[----:B------:R-:W-:Y:S01]  /*5a80*/  IMAD.U32 R3, RZ, RZ, UR45 ;  /* 0x0000002dff037e24 */ /* 0x000fe2000f8e00ff */
[----:B------:R-:W-:Y:S02]  /*5a90*/  PLOP3.LUT P5, PT, PT, PT, PT, 0x8, 0x80 ;  /* 0x000000000080781c */ /* 0x000fe40003fae170 */
[----:B------:R-:W-:Y:S02]  /*5aa0*/  CS2R R216, SRZ ;  /* 0x0000000000d87805 */ /* 0x000fe4000001ff00 */
[----:B------:R-:W-:Y:S02]  /*5ab0*/  P2R R237, PR, RZ, 0x40 ;  /* 0x00000040ffed7803 */ /* 0x000fe40000000000 */
[----:B------:R-:W-:Y:S02]  /*5ac0*/  CS2R R210, SRZ ;  /* 0x0000000000d27805 */ /* 0x000fe4000001ff00 */
[----:B------:R-:W-:Y:S02]  /*5ad0*/  LEA R3, R3, UR44, 0x3 ;  /* 0x0000002c03037c11 */ /* 0x000fe4000f8e18ff */
[----:B------:R-:W-:Y:S02]  /*5ae0*/  CS2R R208, SRZ ;  /* 0x0000000000d07805 */ /* 0x000fe4000001ff00 */
[----:B------:R-:W-:Y:S02]  /*5af0*/  CS2R R202, SRZ ;  /* 0x0000000000ca7805 */ /* 0x000fe4000001ff00 */
[----:B------:R-:W-:Y:S02]  /*5b00*/  CS2R R200, SRZ ;  /* 0x0000000000c87805 */ /* 0x000fe4000001ff00 */
[----:B------:R-:W-:Y:S02]  /*5b10*/  CS2R R194, SRZ ;  /* 0x0000000000c27805 */ /* 0x000fe4000001ff00 */
[----:B------:R-:W-:Y:S02]  /*5b20*/  CS2R R192, SRZ ;  /* 0x0000000000c07805 */ /* 0x000fe4000001ff00 */
[----:B------:R-:W-:Y:S02]  /*5b30*/  CS2R R186, SRZ ;  /* 0x0000000000ba7805 */ /* 0x000fe4000001ff00 */
[----:B------:R-:W-:Y:S02]  /*5b40*/  @P6 SHF.L.U32 R0, R4, 0x1f, RZ ;  /* 0x0000001f04006819 */ /* 0x000fe400000006ff */
[----:B------:R-:W-:Y:S02]  /*5b50*/  CS2R R184, SRZ ;  /* 0x0000000000b87805 */ /* 0x000fe4000001ff00 */
[----:B------:R-:W-:Y:S02]  /*5b60*/  CS2R R178, SRZ ;  /* 0x0000000000b27805 */ /* 0x000fe4000001ff00 */
[----:B------:R-:W-:Y:S01]  /*5b70*/  CS2R R176, SRZ ;  /* 0x0000000000b07805 */ /* 0x000fe2000001ff00 */
[----:B------:R1:W2:Y:S01]  /*5b80*/  @P6 SYNCS.PHASECHK.TRANS64.TRYWAIT P0, [R3+URZ+0x20], R0 ;  /* 0x00002000030065a7 */ /* 0x0002a200080011ff */
[----:B------:R-:W-:Y:S02]  /*5b90*/  CS2R R170, SRZ ;  /* 0x0000000000aa7805 */ /* 0x000fe4000001ff00 */
        /* <DEDUP_REMOVED lines=12> */
[----:B------:R-:W-:Y:S01]  /*5c60*/  CS2R R128, SRZ ;  /* 0x0000000000807805 */ /* 0x000fe2000001ff00 */
[----:B------:R4:W3:Y:S01]  /*5c70*/  SYNCS.PHASECHK.TRANS64.TRYWAIT P4, [R17+UR44+0x70], R5 ;  /* 0x00007005110075a7 */ /* 0x0008e2000808112c */
[----:B-1----:R-:W-:Y:S01]  /*5c80*/  VIADD R0, R17, UR44 ;  /* 0x0000002c11007c36 */ /* 0x002fe20008000000 */
[----:B--2---:R-:W-:Y:S01]  /*5c90*/  @P6 PLOP3.LUT P5, PT, P0, PT, PT, 0x8, 0x80 ;  /* 0x000000000080681c */ /* 0x004fe200007ae170 */
[----:B------:R-:W-:Y:S01]  /*5ca0*/  @!UPT UIADD3 URZ, UPT, UPT, URZ, URZ, URZ ;  /* 0x000000fffffff290 */ /* 0x000fe2000fffe0ff */
[----:B----4-:R-:W-:Y:S11]  /*5cb0*/  @!P6 BRA `(.L_x_83) ;  /* 0x000000040040e947 */ /* 0x010ff60003800000 */
[----:B------:R-:W-:Y:S01]  /*5cc0*/  ISETP.NE.U32.AND P0, PT, RZ, UR62, PT ;  /* 0x0000003eff007c0c */ /* 0x000fe2000bf05070 */
[----:B------:R-:W-:Y:S01]  /*5cd0*/  BSSY B0, `(.L_x_84) ;  /* 0x000001b000007945 */ /* 0x000fe20003800000 */
[----:B------:R-:W-:Y:S02]  /*5ce0*/  FSETP.NEU.AND P2, PT, R121, RZ, PT ;  /* 0x000000ff7900720b */ /* 0x000fe40003f4d000 */
[----:B------:R-:W-:Y:S02]  /*5cf0*/  ISETP.NE.AND.EX P0, PT, RZ, UR63, PT, P0 ;  /* 0x0000003fff007c0c */ /* 0x000fe4000bf05300 */
[----:B------:R-:W-:Y:S02]  /*5d00*/  LOP3.LUT P1, RZ, R234, 0xff, RZ, 0xc0, !PT ;  /* 0x000000ffeaff7812 */ /* 0x000fe4000782c0ff */
[----:B------:R-:W-:Y:S02]  /*5d10*/  SEL R6, RZ, 0xffffffff, P2 ;  /* 0xffffffffff067807 */ /* 0x000fe40001000000 */
[----:B------:R-:W-:Y:S04]  /*5d20*/  SEL R7, RZ, 0xffffffff, P0 ;  /* 0xffffffffff077807 */ /* 0x000fe80000000000 */
[----:B------:R-:W-:Y:S04]  /*5d30*/  @P3 SEL R6, R7, R6, !P1 ;  /* 0x0000000607063207 */ /* 0x000fe80004800000 */
[----:B------:R-:W-:Y:S04]  /*5d40*/  LOP3.LUT R6, R6, 0x1, RZ, 0xc0, !PT ;  /* 0x0000000106067812 */ /* 0x000fe800078ec0ff */
[----:B------:R-:W-:Y:S11]  /*5d50*/  ISETP.NE.U32.AND P0, PT, R6, 0x1, PT ;  /* 0x000000010600780c */ /* 0x000ff60003f05070 */
[----:B------:R-:W-:Y:S02]  /*5d60*/  @!UPT UIADD3 URZ, UPT, UPT, URZ, URZ, URZ ;  /* 0x000000fffffff290 */ /* 0x000fe4000fffe0ff */
[----:B------:R-:W1:Y:S02]  /*5d70*/  @P0 S2R R7, SR_TID.X ;  /* 0x0000000000070919 */ /* 0x000e640000002100 */
[----:B-1----:R-:W-:Y:S01]  /*5d80*/  @P0 SHF.R.U32.HI R6, RZ, 0x1, R7 ;  /* 0x00000001ff060819 */ /* 0x002fe20000011607 */
[C---:B------:R-:W-:Y:S02]  /*5d90*/  @P0 IMAD.SHL.U32 R10, R7.reuse, 0x10, RZ ;  /* 0x00000010070a0824 */ /* 0x040fe400078e00ff */
[C---:B------:R-:W-:Y:S02]  /*5da0*/  @P0 IMAD.SHL.U32 R11, R7.reuse, 0x20, RZ ;  /* 0x00000020070b0824 */ /* 0x040fe400078e00ff */
[----:B------:R-:W-:Y:S01]  /*5db0*/  @P0 IMAD.SHL.U32 R8, R7, 0x4, RZ ;  /* 0x0000000407080824 */ /* 0x000fe200078e00ff */
[----:B------:R-:W-:Y:S02]  /*5dc0*/  @P0 LOP3.LUT R10, R10, 0x600, RZ, 0xc0, !PT ;  /* 0x000006000a0a0812 */ /* 0x000fe400078ec0ff */
[----:B------:R-:W-:Y:S02]  /*5dd0*/  @P0 LOP3.LUT R9, R11, 0xc0, RZ, 0xc0, !PT ;  /* 0x000000c00b090812 */ /* 0x000fe400078ec0ff */
[--C-:B------:R-:W-:Y:S02]  /*5de0*/  @P0 LOP3.LUT R10, R10, 0x20, R11.reuse, 0xf8, !PT ;  /* 0x000000200a0a0812 */ /* 0x100fe400078ef80b */
[----:B------:R-:W-:Y:S02]  /*5df0*/  @P0 LOP3.LUT R8, R9, 0x18, R8, 0xf8, !PT ;  /* 0x0000001809080812 */ /* 0x000fe400078ef808 */
[----:B------:R-:W-:Y:S02]  /*5e00*/  @P0 LOP3.LUT R10, R10, 0x100, R11, 0xf8, !PT ;  /* 0x000001000a0a0812 */ /* 0x000fe400078ef80b */
[----:B------:R-:W-:Y:S01]  /*5e10*/  @P0 LOP3.LUT R6, R8, 0x8, R6, 0x78, !PT ;  /* 0x0000000808060812 */ /* 0x000fe200078e7806 */
[----:B------:R-:W-:Y:S03]  /*5e20*/  IMAD.U32 R8, RZ, RZ, UR45 ;  /* 0x0000002dff087e24 */ /* 0x000fe6000f8e00ff */
[----:B------:R-:W-:Y:S01]  /*5e30*/  @P0 LOP3.LUT R6, R10, R6, RZ, 0xfc, !PT ;  /* 0x000000060a060212 */ /* 0x000fe200078efcff */
[----:B------:R-:W-:Y:S06]  /*5e40*/  @!P5 BRA `(.L_x_85) ;  /* 0x00000000000cd947 */ /* 0x000fec0003800000 */
[----:B------:R-:W-:Y:S04]  /*5e50*/  SHF.L.U32 R4, R4, 0x1f, RZ ;  /* 0x0000001f04047819 */ /* 0x000fe800000006ff */
[----:B------:R-:W1:Y:S02]  /*5e60*/  SYNCS.PHASECHK.TRANS64.TRYWAIT P1, [R3+URZ+0x20], R4 ;  /* 0x00002004030075a7 */ /* 0x000e6400080211ff */
[----:B-1----:R-:W-:Y:S05]  /*5e70*/  @!P1 BRA `(.L_x_86) ;  /* 0x0000003400e89947 */ /* 0x002fea0003800000 */
.L_x_85:
[----:B------:R-:W-:Y:S05]  /*5e80*/  BSYNC B0 ;  /* 0x0000000000007941 */ /* 0x000fea0003800000 */
.L_x_84:
[----:B------:R-:W-:Y:S01]  /*5e90*/  @P0 LOP3.LUT P2, RZ, R7, 0x4, RZ, 0xc0, !PT ;  /* 0x0000000407ff0812 */ /* 0x000fe2000784c0ff */
[----:B------:R-:W-:Y:S01]  /*5ea0*/  @P0 IMAD R6, R8, 0x3800, R6 ;  /* 0x0000380008060824 */ /* 0x000fe200078e0206 */
[----:B------:R-:W-:Y:S02]  /*5eb0*/  PLOP3.LUT P1, PT, PT, PT, PT, 0x8, 0x80 ;  /* 0x000000000080781c */ /* 0x000fe40003f2e170 */
[----:B------:R-:W-:Y:S02]  /*5ec0*/  CS2R R130, SRZ ;  /* 0x0000000000827805 */ /* 0x000fe4000001ff00 */
[----:B------:R-:W-:Y:S02]  /*5ed0*/  @P0 PLOP3.LUT P1, PT, P2, PT, PT, 0x80, 0x8 ;  /* 0x000000000008081c */ /* 0x000fe4000172f070 */
[----:B------:R-:W-:Y:S02]  /*5ee0*/  CS2R R128, SRZ ;  /* 0x0000000000807805 */ /* 0x000fe4000001ff00 */
[----:B------:R-:W-:Y:S02]  /*5ef0*/  @P0 LEA R6, R6, UR44, 0x1 ;  /* 0x0000002c06060c11 */ /* 0x000fe4000f8e08ff */
        /* <DEDUP_REMOVED lines=24> */
[----:B------:R-:W-:Y:S01]  /*6080*/  IMAD.MOV.U32 R226, RZ, RZ, RZ ;  /* 0x000000ffffe27224 */ /* 0x000fe200078e00ff */
[----:B------:R-:W-:Y:S01]  /*6090*/  CS2R R224, SRZ ;  /* 0x0000000000e07805 */ /* 0x000fe2000001ff00 */
[----:B------:R-:W-:Y:S05]  /*60a0*/  @P0 WARPSYNC.ALL ;  /* 0x0000000000000948 */ /* 0x000fea0003800000 */
[----:B------:R2:W4:Y:S01]  /*60b0*/  @P0 LDSM.16.M88.4 R128, [R6+0x200] ;  /* 0x000200000680083b */ /* 0x0005220000000200 */
[C---:B-1----:R-:W-:Y:S02]  /*60c0*/  @P0 VIADD R4, R6.reuse, 0x200 ;  /* 0x0000020006040836 */ /* 0x042fe40000000000 */
[----:B------:R-:W-:Y:S01]  /*60d0*/  @P0 VIADD R3, R6, 0x220 ;  /* 0x0000022006030836 */ /* 0x000fe20000000000 */
[----:B------:R2:W1:Y:S01]  /*60e0*/  @P0 LDSM.16.M88.4 R136, [R6+0x1200] ;  /* 0x001200000688083b */ /* 0x0004620000000200 */
[----:B------:R-:W-:Y:S03]  /*60f0*/  @P1 VIADD R3, R4, 0xffffffe0 ;  /* 0xffffffe004031836 */ /* 0x000fe60000000000 */
[----:B------:R2:W1:Y:S04]  /*6100*/  @P0 LDSM.16.M88.4 R152, [R6+0x2200] ;  /* 0x002200000698083b */ /* 0x0004680000000200 */
[----:B------:R2:W1:Y:S04]  /*6110*/  @P0 LDSM.16.M88.4 R168, [R6+0x3200] ;  /* 0x0032000006a8083b */ /* 0x0004680000000200 */
[----:B------:R2:W1:Y:S04]  /*6120*/  @P0 LDSM.16.M88.4 R184, [R6+0x4200] ;  /* 0x0042000006b8083b */ /* 0x0004680000000200 */
[----:B------:R2:W1:Y:S04]  /*6130*/  @P0 LDSM.16.M88.4 R200, [R6+0x5200] ;  /* 0x0052000006c8083b */ /* 0x0004680000000200 */
[----:B------:R2:W1:Y:S04]  /*6140*/  @P0 LDSM.16.M88.4 R216, [R6+0x6200] ;  /* 0x0062000006d8083b */ /* 0x0004680000000200 */
[----:B------:R2:W1:Y:S04]  /*6150*/  @P0 LDSM.16.M88.4 R132, [R3] ;  /* 0x000000000384083b */ /* 0x0004680000000200 */
[----:B------:R2:W1:Y:S04]  /*6160*/  @P0 LDSM.16.M88.4 R144, [R3+0x1000] ;  /* 0x001000000390083b */ /* 0x0004680000000200 */
[----:B------:R2:W1:Y:S04]  /*6170*/  @P0 LDSM.16.M88.4 R160, [R3+0x2000] ;  /* 0x0020000003a0083b */ /* 0x0004680000000200 */
[----:B------:R2:W1:Y:S04]  /*6180*/  @P0 LDSM.16.M88.4 R176, [R3+0x3000] ;  /* 0x0030000003b0083b */ /* 0x0004680000000200 */
[----:B------:R2:W1:Y:S04]  /*6190*/  @P0 LDSM.16.M88.4 R192, [R3+0x4000] ;  /* 0x0040000003c0083b */ /* 0x0004680000000200 */
[----:B------:R2:W1:Y:S04]  /*61a0*/  @P0 LDSM.16.M88.4 R208, [R3+0x5000] ;  /* 0x0050000003d0083b */ /* 0x0004680000000200 */
[----:B----4-:R2:W1:Y:S02]  /*61b0*/  @P0 LDSM.16.M88.4 R224, [R3+0x6000] ;  /* 0x0060000003e0083b */ /* 0x0104640000000200 */
.L_x_83:
[----:B------:R-:W-:Y:S05]  /*61c0*/  BSYNC B1 ;  /* 0x0000000000017941 */ /* 0x000fea0003800000 */
.L_x_82:
[----:B---3--:R-:W-:Y:S05]  /*61d0*/  @P4 BRA `(.L_x_87) ;  /* 0x0000000000084947 */ /* 0x008fea0003800000 */
[----:B------:R-:W3:Y:S02]  /*61e0*/  SYNCS.PHASECHK.TRANS64.TRYWAIT P0, [R17+UR44+0x70], R5 ;  /* 0x00007005110075a7 */ /* 0x000ee4000800112c */
[----:B---3--:R-:W-:Y:S05]  /*61f0*/  @!P0 BRA `(.L_x_88) ;  /* 0x00000034001c8947 */ /* 0x008fea0003800000 */
.L_x_87:
[----:B------:R-:W-:Y:S04]  /*6200*/  ULEA.HI UR4, UR39, UR39, URZ, 0x1 ;  /* 0x0000002727047291 */ /* 0x000fe8000f8f08ff */
[----:B------:R-:W-:Y:S02]  /*6210*/  USHF.R.U32.HI UR5, URZ, 0x1, UR4 ;  /* 0x00000001ff057899 */ /* 0x000fe40008011604 */
[----:B------:R-:W-:Y:S04]  /*6220*/  ULOP3.LUT UR4, UR4, 0xffe, URZ, 0xc0, !UPT ;  /* 0x00000ffe04047892 */ /* 0x000fe8000f8ec0ff */
[----:B------:R-:W-:Y:S01]  /*6230*/  UIADD3 UR4, UPT, UPT, -UR4, UR39, URZ ;  /* 0x0000002704047290 */ /* 0x000fe2000fffe1ff */
[----:B--2---:R-:W-:Y:S04]  /*6240*/  IMAD.U32 R3, RZ, RZ, UR5 ;  /* 0x00000005ff037e24 */ /* 0x004fe8000f8e00ff */
[----:B------:R-:W-:Y:S01]  /*6250*/  IMAD R3, R3, 0xe0, R2 ;  /* 0x000000e003037824 */ /* 0x000fe200078e0202 */
[----:B---3--:R-:W-:Y:S05]  /*6260*/  MOV R0, UR4 ;  /* 0x0000000400007c02 */ /* 0x008fea0008000f00 */
[----:B------:R-:W-:Y:S05]  /*6270*/  IMAD R16, R0, 0x100000, R3 ;  /* 0x0010000000107824 */ /* 0x000fea00078e0203 */
[----:B------:R-:W-:Y:S04]  /*6280*/  SHF.R.U32.HI R0, RZ, 0x15, R16 ;  /* 0x00000015ff007819 */ /* 0x000fe80000011610 */
[----:B------:R-:W-:Y:S11]  /*6290*/  LOP3.LUT P0, RZ, R0, 0x3, R235, 0x48, !PT ;  /* 0x0000000300ff7812 */ /* 0x000ff600078048eb */
[----:B------:R-:W-:Y:S02]  /*62a0*/  @!UPT UIADD3 URZ, UPT, UPT, URZ, URZ, URZ ;  /* 0x000000fffffff290 */ /* 0x000fe4000fffe0ff */
[----:B------:R-:W-:Y:S05]  /*62b0*/  @!P0 BRA `(.L_x_89) ;  /* 0x0000000000408947 */ /* 0x000fea0003800000 */
[----:B------:R-:W2:Y:S01]  /*62c0*/  LDCU.64 UR8, c[0x4][0x70] ;  /* 0x01000e00ff0877ac */ /* 0x000ea20008000a00 */
[----:B------:R-:W-:Y:S01]  /*62d0*/  MOV R15, 0x0 ;  /* 0x00000000000f7802 */ /* 0x000fe20000000f00 */
[----:B------:R-:W-:Y:S02]  /*62e0*/  HFMA2 R12, -RZ, RZ, 0, 5.9604644775390625e-08 ;  /* 0x00000001ff0c7431 */ /* 0x000fe400000001ff */
[----:B------:R-:W-:Y:S02]  /*62f0*/  IMAD.MOV.U32 R8, RZ, RZ, 0x192 ;  /* 0x00000192ff087424 */ /* 0x000fe400078e00ff */
[----:B------:R-:W-:Y:S01]  /*6300*/  IMAD.MOV.U32 R13, RZ, RZ, RZ ;  /* 0x000000ffff0d7224 */ /* 0x000fe200078e00ff */
[----:B------:R-:W3:Y:S01]  /*6310*/  LDCU.64 UR6, c[0x4][0x78] ;  /* 0x01000f00ff0677ac */ /* 0x000ee20008000a00 */
[----:B------:R-:W4:Y:S01]  /*6320*/  LDC.64 R14, c[0x4][R15] ;  /* 0x010000000f0e7b82 */ /* 0x000f220000000a00 */
[----:B------:R-:W5:Y:S01]  /*6330*/  LDCU.64 UR4, c[0x4][0x10] ;  /* 0x01000200ff0477ac */ /* 0x000f620008000a00 */
[----:B--2---:R-:W-:Y:S01]  /*6340*/  MOV R5, UR9 ;  /* 0x0000000900057c02 */ /* 0x004fe20008000f00 */
[----:B------:R-:W-:Y:S01]  /*6350*/  IMAD.U32 R4, RZ, RZ, UR8 ;  /* 0x00000008ff047e24 */ /* 0x000fe2000f8e00ff */
[----:B---3--:R-:W-:Y:S01]  /*6360*/  MOV R7, UR7 ;  /* 0x0000000700077c02 */ /* 0x008fe20008000f00 */
[----:B------:R-:W-:Y:S01]  /*6370*/  IMAD.U32 R6, RZ, RZ, UR6 ;  /* 0x00000006ff067e24 */ /* 0x000fe2000f8e00ff */
[----:B-----5:R-:W-:Y:S01]  /*6380*/  MOV R11, UR5 ;  /* 0x00000005000b7c02 */ /* 0x020fe20008000f00 */
[----:B------:R-:W-:Y:S02]  /*6390*/  IMAD.U32 R10, RZ, RZ, UR4 ;  /* 0x00000004ff0a7e24 */ /* 0x000fe4000f8e00ff */
[----:B------:R-:W-:Y:S07]  /*63a0*/  LEPC R20, `(.L_x_89) ;  /* 0x000000001014794e */ /* 0x000fee0000000000 */
[----:B-1--4-:R-:W-:Y:S05]  /*63b0*/  CALL.ABS.NOINC R14 ;  /* 0x000000000e007343 */ /* 0x012fea0003c00000 */
.L_x_89:
[----:B------:R-:W-:Y:S05]  /*63c0*/  WARPSYNC.ALL ;  /* 0x0000000000007948 */ /* 0x000fea0003800000 */
[C---:B------:R-:W-:Y:S01]  /*63d0*/  R2UR UR4, R16.reuse ;  /* 0x00000000100472ca */ /* 0x040fe200000e0000 */
[----:B------:R-:W-:Y:S05]  /*63e0*/  VIADD R0, R16, 0x20 ;  /* 0x0000002010007836 */ /* 0x000fea0000000000 */
[----:B------:R-:W-:Y:S04]  /*63f0*/  SHF.R.U32.HI R0, RZ, 0x15, R0 ;  /* 0x00000015ff007819 */ /* 0x000fe80000011600 */
[----:B------:R-:W-:Y:S03]  /*6400*/  LOP3.LUT P0, RZ, R0, 0x3, R235, 0x48, !PT ;  /* 0x0000000300ff7812 */ /* 0x000fe600078048eb */
[----:B------:R-:W2:Y:S10]  /*6410*/  LDTM.16dp256bit.x4 R104, tmem[UR4] ;  /* 0x00000004006879ee */ /* 0x000eb40008120000 */
[----:B--2---:R-:W-:Y:S05]  /*6420*/  @!P0 BRA `(.L_x_90) ;  /* 0x0000000000408947 */ /* 0x004fea0003800000 */
        /* <DEDUP_REMOVED lines=16> */
.L_x_90:
[----:B------:R-:W-:Y:S05]  /*6530*/  WARPSYNC.ALL ;  /* 0x0000000000007948 */ /* 0x000fea0003800000 */
[C---:B------:R-:W-:Y:S01]  /*6540*/  R2UR UR4, R16.reuse ;  /* 0x00000000100472ca */ /* 0x040fe200000e0000 */
[----:B------:R-:W-:Y:S05]  /*6550*/  VIADD R0, R16, 0x40 ;  /* 0x0000004010007836 */ /* 0x000fea0000000000 */
[----:B------:R-:W-:Y:S04]  /*6560*/  SHF.R.U32.HI R0, RZ, 0x15, R0 ;  /* 0x00000015ff007819 */ /* 0x000fe80000011600 */
[----:B------:R-:W-:Y:S03]  /*6570*/  LOP3.LUT P0, RZ, R0, 0x3, R235, 0x48, !PT ;  /* 0x0000000300ff7812 */ /* 0x000fe600078048eb */
[----:B------:R-:W2:Y:S10]  /*6580*/  LDTM.16dp256bit.x4 R88, tmem[UR4+0x20] ;  /* 0x00002004005879ee */ /* 0x000eb40008120000 */
        /* <DEDUP_REMOVED lines=17> */
.L_x_91:
        /* <DEDUP_REMOVED lines=23> */
.L_x_92:
        /* <DEDUP_REMOVED lines=23> */
.L_x_93:
        /* <DEDUP_REMOVED lines=23> */
.L_x_94:
        /* <DEDUP_REMOVED lines=23> */
.L_x_95:
[----:B------:R-:W2:Y:S01]  /*6c60*/  S2R R238, SR_TID.X ;  /* 0x0000000000ee7919 */ /* 0x000ea20000002100 */
[----:B------:R-:W-:Y:S05]  /*6c70*/  WARPSYNC.ALL ;  /* 0x0000000000007948 */ /* 0x000fea0003800000 */
[----:B--2---:R-:W-:Y:S02]  /*6c80*/  LOP3.LUT P2, R0, R238, 0x60, RZ, 0xc0, !PT ;  /* 0x00000060ee007812 */ /* 0x004fe4000784c0ff */
[----:B------:R-:W-:Y:S01]  /*6c90*/  R2UR UR4, R16 ;  /* 0x00000000100472ca */ /* 0x000fe200000e0000 */
[----:B------:R-:W2:Y:S01]  /*6ca0*/  S2UR UR14, SR_CgaCtaId ;  /* 0x00000000000e79c3 */ /* 0x000ea20000008800 */
[----:B------:R-:W-:Y:S01]  /*6cb0*/  R2UR UR5, R17 ;  /* 0x00000000110572ca */ /* 0x000fe200000e0000 */
[----:B------:R-:W-:Y:S01]  /*6cc0*/  FMUL R3, R120, R105 ;  /* 0x0000006978037220 */ /* 0x000fe20000400000 */
[----:B------:R-:W-:Y:S01]  /*6cd0*/  ISETP.NE.AND P1, PT, R0, RZ, PT ;  /* 0x000000ff0000720c */ /* 0x000fe20003f25270 */
[----:B------:R-:W-:Y:S01]  /*6ce0*/  FMUL R0, R120, R104 ;  /* 0x0000006878007220 */ /* 0x000fe20000400000 */
[----:B------:R-:W-:Y:S01]  /*6cf0*/  SHF.L.U32 R122, R128, 0x10, RZ ;  /* 0x00000010807a7819 */ /* 0x000fe200000006ff */
[----:B------:R-:W-:Y:S01]  /*6d00*/  FMUL R20, R120, R106 ;  /* 0x0000006a78147220 */ /* 0x000fe20000400000 */
[----:B------:R-:W-:Y:S01]  /*6d10*/  LOP3.LUT R123, R128, 0xffff0000, RZ, 0xc0, !PT ;  /* 0xffff0000807b7812 */ /* 0x000fe200078ec0ff */
[----:B------:R-:W-:Y:S01]  /*6d20*/  FMUL R21, R120, R107 ;  /* 0x0000006b78157220 */ /* 0x000fe20000400000 */
[----:B------:R-:W-:Y:S01]  /*6d30*/  SHF.L.U32 R124, R129, 0x10, RZ ;  /* 0x00000010817c7819 */ /* 0x000fe200000006ff */
[----:B------:R-:W-:Y:S01]  /*6d40*/  FFMA R0, R121, R122, R0 ;  /* 0x0000007a79007223 */ /* 0x000fe20000000000 */
[----:B------:R-:W-:Y:S01]  /*6d50*/  LOP3.LUT R125, R129, 0xffff0000, RZ, 0xc0, !PT ;  /* 0xffff0000817d7812 */ /* 0x000fe200078ec0ff */
[----:B------:R-:W3:Y:S01]  /*6d60*/  LDTM.16dp256bit.x4 R4, tmem[UR4+0xc0] ;  /* 0x0000c004000479ee */ /* 0x000ee20008120000 */
[C---:B------:R-:W-:Y:S01]  /*6d70*/  SHF.L.U32 R126, R130.reuse, 0x10, RZ ;  /* 0x00000010827e7819 */ /* 0x040fe200000006ff */
[----:B------:R-:W-:Y:S01]  /*6d80*/  NOP ;  /* 0x0000000000007918 */ /* 0x000fe20000000000 */
[----:B------:R-:W-:Y:S01]  /*6d90*/  LOP3.LUT R127, R130, 0xffff0000, RZ, 0xc0, !PT ;  /* 0xffff0000827f7812 */ /* 0x000fe200078ec0ff */
[----:B------:R-:W-:Y:S01]  /*6da0*/  FFMA R3, R121, R123, R3 ;  /* 0x0000007b79037223 */ /* 0x000fe20000000003 */
[----:B------:R-:W-:Y:S01]  /*6db0*/  SHF.L.U32 R128, R131, 0x10, RZ ;  /* 0x0000001083807819 */ /* 0x000fe200000006ff */
[----:B------:R-:W-:Y:S01]  /*6dc0*/  FFMA R20, R121, R124, R20 ;  /* 0x0000007c79147223 */ /* 0x000fe20000000014 */
[----:B------:R-:W-:Y:S01]  /*6dd0*/  LOP3.LUT R129, R131, 0xffff0000, RZ, 0xc0, !PT ;  /* 0xffff000083817812 */ /* 0x000fe200078ec0ff */
[----:B------:R-:W-:Y:S01]  /*6de0*/  FFMA R21, R121, R125, R21 ;  /* 0x0000007d79157223 */ /* 0x000fe20000000015 */
[C---:B-1----:R-:W-:Y:S01]  /*6df0*/  SHF.L.U32 R130, R135.reuse, 0x10, RZ ;  /* 0x0000001087827819 */ /* 0x042fe200000006ff */
[C---:B------:R-:W-:Y:S01]  /*6e00*/  FMUL R22, R120.reuse, R108 ;  /* 0x0000006c78167220 */ /* 0x040fe20000400000 */
[----:B------:R-:W-:Y:S01]  /*6e10*/  LOP3.LUT R131, R135, 0xffff0000, RZ, 0xc0, !PT ;  /* 0xffff000087837812 */ /* 0x000fe200078ec0ff */
[----:B------:R-:W-:Y:S01]  /*6e20*/  FMUL R23, R120, R109 ;  /* 0x0000006d78177220 */ /* 0x000fe20000400000 */
[----:B------:R-:W-:Y:S01]  /*6e30*/  LOP3.LUT R135, R137, 0xffff0000, RZ, 0xc0, !PT ;  /* 0xffff000089877812 */ /* 0x000fe200078ec0ff */
[C---:B------:R-:W-:Y:S01]  /*6e40*/  FFMA R22, R121.reuse, R126, R22 ;  /* 0x0000007e79167223 */ /* 0x040fe20000000016 */
[C---:B------:R-:W-:Y:S01]  /*6e50*/  SHF.L.U32 R140, R144.reuse, 0x10, RZ ;  /* 0x00000010908c7819 */ /* 0x040fe200000006ff */
[----:B------:R-:W-:Y:S01]  /*6e60*/  FFMA R23, R121, R127, R23 ;  /* 0x0000007f79177223 */ /* 0x000fe20000000017 */
[----:B------:R-:W-:Y:S01]  /*6e70*/  LOP3.LUT R141, R144, 0xffff0000, RZ, 0xc0, !PT ;  /* 0xffff0000908d7812 */ /* 0x000fe200078ec0ff */
[C---:B------:R-:W-:Y:S01]  /*6e80*/  FMUL R104, R120.reuse, R110 ;  /* 0x0000006e78687220 */ /* 0x040fe20000400000 */
[----:B------:R-:W-:Y:S01]  /*6e90*/  SHF.L.U32 R142, R145, 0x10, RZ ;  /* 0x00000010918e7819 */ /* 0x000fe200000006ff */
[----:B------:R-:W-:Y:S01]  /*6ea0*/  FMUL R108, R120, R114 ;  /* 0x00000072786c7220 */ /* 0x000fe20000400000 */
[----:B------:R-:W-:Y:S01]  /*6eb0*/  SHF.L.U32 R114, R132, 0x10, RZ ;  /* 0x0000001084727819 */ /* 0x000fe200000006ff */
[----:B------:R-:W-:Y:S01]  /*6ec0*/  FFMA R104, R121, R128, R104 ;  /* 0x0000008079687223 */ /* 0x000fe20000000068 */
[----:B------:R-:W-:Y:S01]  /*6ed0*/  LOP3.LUT R143, R145, 0xffff0000, RZ, 0xc0, !PT ;  /* 0xffff0000918f7812 */ /* 0x000fe200078ec0ff */
[----:B------:R-:W-:Y:S01]  /*6ee0*/  FMUL R105, R120, R111 ;  /* 0x0000006f78697220 */ /* 0x000fe20000400000 */
[----:B------:R-:W-:Y:S01]  /*6ef0*/  SHF.L.U32 R144, R146, 0x10, RZ ;  /* 0x0000001092907819 */ /* 0x000fe200000006ff */
[----:B------:R-:W-:Y:S01]  /*6f00*/  FMUL R109, R120, R115 ;  /* 0x00000073786d7220 */ /* 0x000fe20000400000 */
[----:B------:R-:W-:Y:S01]  /*6f10*/  LOP3.LUT R115, R132, 0xffff0000, RZ, 0xc0, !PT ;  /* 0xffff000084737812 */ /* 0x000fe200078ec0ff */
[----:B------:R-:W-:Y:S01]  /*6f20*/  FFMA R105, R121, R129, R105 ;  /* 0x0000008179697223 */ /* 0x000fe20000000069 */
[----:B------:R-:W-:Y:S01]  /*6f30*/  SHF.L.U32 R132, R136, 0x10, RZ ;  /* 0x0000001088847819 */ /* 0x000fe200000006ff */
[----:B------:R-:W-:Y:S01]  /*6f40*/  FMUL R106, R120, R112 ;  /* 0x00000070786a7220 */ /* 0x000fe20000400000 */
[----:B------:R-:W-:Y:S01]  /*6f50*/  LOP3.LUT R145, R146, 0xffff0000, RZ, 0xc0, !PT ;  /* 0xffff000092917812 */ /* 0x000fe200078ec0ff */
[C---:B------:R-:W-:Y:S01]  /*6f60*/  FMUL R110, R120.reuse, R116 ;  /* 0x00000074786e7220 */ /* 0x040fe20000400000 */
[----:B------:R-:W-:Y:S01]  /*6f70*/  SHF.L.U32 R116, R133, 0x10, RZ ;  /* 0x0000001085747819 */ /* 0x000fe200000006ff */
[----:B------:R-:W-:Y:S01]  /*6f80*/  FFMA R106, R121, R114, R106 ;  /* 0x00000072796a7223 */ /* 0x000fe2000000006a */
[C---:B------:R-:W-:Y:S01]  /*6f90*/  SHF.L.U32 R146, R147.reuse, 0x10, RZ ;  /* 0x0000001093927819 */ /* 0x040fe200000006ff */
[C---:B------:R-:W-:Y:S01]  /*6fa0*/  FMUL R107, R120.reuse, R113 ;  /* 0x00000071786b7220 */ /* 0x040fe20000400000 */
[----:B------:R-:W-:Y:S01]  /*6fb0*/  LOP3.LUT R147, R147, 0xffff0000, RZ, 0xc0, !PT ;  /* 0xffff000093937812 */ /* 0x000fe200078ec0ff */
[----:B------:R-:W-:Y:S01]  /*6fc0*/  FMUL R111, R120, R117 ;  /* 0x00000075786f7220 */ /* 0x000fe20000400000 */
[----:B------:R-:W-:Y:S01]  /*6fd0*/  LOP3.LUT R117, R133, 0xffff0000, RZ, 0xc0, !PT ;  /* 0xffff000085757812 */ /* 0x000fe200078ec0ff */
[C---:B------:R-:W-:Y:S01]  /*6fe0*/  FFMA R107, R121.reuse, R115, R107 ;  /* 0x00000073796b7223 */ /* 0x040fe2000000006b */
[----:B------:R-:W-:Y:S01]  /*6ff0*/  LOP3.LUT R133, R136, 0xffff0000, RZ, 0xc0, !PT ;  /* 0xffff000088857812 */ /* 0x000fe200078ec0ff */
[C---:B------:R-:W-:Y:S01]  /*7000*/  FFMA R108, R121.reuse, R116, R108 ;  /* 0x00000074796c7223 */ /* 0x040fe2000000006c */
[----:B------:R-:W-:Y:S01]  /*7010*/  SHF.L.U32 R136, R138, 0x10, RZ ;  /* 0x000000108a887819 */ /* 0x000fe200000006ff */
[----:B------:R-:W-:Y:S01]  /*7020*/  FFMA R109, R121, R117, R109 ;  /* 0x00000075796d7223 */ /* 0x000fe2000000006d */
[----:B------:R-:W-:Y:S01]  /*7030*/  SHF.L.U32 R148, R152, 0x10, RZ ;  /* 0x0000001098947819 */ /* 0x000fe200000006ff */
[----:B------:R-:W-:Y:S01]  /*7040*/  FMUL R112, R120, R118 ;  /* 0x0000007678707220 */ /* 0x000fe20000400000 */
[----:B------:R-:W-:Y:S01]  /*7050*/  SHF.L.U32 R118, R134, 0x10, RZ ;  /* 0x0000001086767819 */ /* 0x000fe200000006ff */
[----:B------:R-:W-:Y:S01]  /*7060*/  FMUL R113, R120, R119 ;  /* 0x0000007778717220 */ /* 0x000fe20000400000 */
[----:B------:R-:W-:Y:S01]  /*7070*/  LOP3.LUT R119, R134, 0xffff0000, RZ, 0xc0, !PT ;  /* 0xffff000086777812 */ /* 0x000fe200078ec0ff */
[----:B------:R-:W-:Y:S01]  /*7080*/  FMUL R88, R120, R88 ;  /* 0x0000005878587220 */ /* 0x000fe20000400000 */
[----:B------:R-:W-:Y:S01]  /*7090*/  SHF.L.U32 R134, R137, 0x10, RZ ;  /* 0x0000001089867819 */ /* 0x000fe200000006ff */
[C---:B------:R-:W-:Y:S01]  /*70a0*/  FFMA R110, R121.reuse, R118, R110 ;  /* 0x00000076796e7223 */ /* 0x040fe2000000006e */
[----:B------:R-:W-:Y:S01]  /*70b0*/  LOP3.LUT R137, R138, 0xffff0000, RZ, 0xc0, !PT ;  /* 0xffff00008a897812 */ /* 0x000fe200078ec0ff */
[----:B------:R-:W-:Y:S01]  /*70c0*/  FFMA R111, R121, R119, R111 ;  /* 0x00000077796f7223 */ /* 0x000fe2000000006f */
[----:B------:R-:W-:Y:S01]  /*70d0*/  SHF.L.U32 R138, R139, 0x10, RZ ;  /* 0x000000108b8a7819 */ /* 0x000fe200000006ff */
[----:B------:R-:W-:Y:S01]  /*70e0*/  FFMA R112, R121, R130, R112 ;  /* 0x0000008279707223 */ /* 0x000fe20000000070 */
[----:B------:R-:W-:Y:S01]  /*70f0*/  LOP3.LUT R139, R139, 0xffff0000, RZ, 0xc0, !PT ;  /* 0xffff00008b8b7812 */ /* 0x000fe200078ec0ff */
[C---:B------:R-:W-:Y:S01]  /*7100*/  FFMA R113, R121.reuse, R131, R113 ;  /* 0x0000008379717223 */ /* 0x040fe20000000071 */
[----:B------:R-:W-:Y:S01]  /*7110*/  LOP3.LUT R149, R152, 0xffff0000, RZ, 0xc0, !PT ;  /* 0xffff000098957812 */ /* 0x000fe200078ec0ff */
[----:B------:R-:W-:Y:S01]  /*7120*/  FFMA R88, R121, R132, R88 ;  /* 0x0000008479587223 */ /* 0x000fe20000000058 */
[C---:B------:R-:W-:Y:S01]  /*7130*/  SHF.L.U32 R150, R153.reuse, 0x10, RZ ;  /* 0x0000001099967819 */ /* 0x040fe200000006ff */
[C---:B------:R-:W-:Y:S01]  /*7140*/  FMUL R89, R120.reuse, R89 ;  /* 0x0000005978597220 */ /* 0x040fe20000400000 */
[----:B------:R-:W-:Y:S01]  /*7150*/  LOP3.LUT R151, R153, 0xffff0000, RZ, 0xc0, !PT ;  /* 0xffff000099977812 */ /* 0x000fe200078ec0ff */
[----:B------:R-:W-:Y:S01]  /*7160*/  FMUL R90, R120, R90 ;  /* 0x0000005a785a7220 */ /* 0x000fe20000400000 */
[C---:B------:R-:W-:Y:S01]  /*7170*/  SHF.L.U32 R152, R154.reuse, 0x10, RZ ;  /* 0x000000109a987819 */ /* 0x040fe200000006ff */
[C---:B------:R-:W-:Y:S01]  /*7180*/  FFMA R89, R121.reuse, R133, R89 ;  /* 0x0000008579597223 */ /* 0x040fe20000000059 */
[----:B------:R-:W-:Y:S01]  /*7190*/  LOP3.LUT R153, R154, 0xffff0000, RZ, 0xc0, !PT ;  /* 0xffff00009a997812 */ /* 0x000fe200078ec0ff */
[----:B------:R-:W-:Y:S01]  /*71a0*/  FFMA R90, R121, R134, R90 ;  /* 0x00000086795a7223 */ /* 0x000fe2000000005a */
[----:B------:R-:W-:Y:S01]  /*71b0*/  SHF.L.U32 R154, R155, 0x10, RZ ;  /* 0x000000109b9a7819 */ /* 0x000fe200000006ff */
[----:B------:R-:W-:Y:S01]  /*71c0*/  FMUL R91, R120, R91 ;  /* 0x0000005b785b7220 */ /* 0x000fe20000400000 */
[----:B------:R-:W-:Y:S01]  /*71d0*/  SHF.L.U32 R239, R238, 0x5, RZ ;  /* 0x00000005eeef7819 */ /* 0x000fe200000006ff */
[----:B------:R-:W-:Y:S01]  /*71e0*/  FMUL R92, R120, R92 ;  /* 0x0000005c785c7220 */ /* 0x000fe20000400000 */
[----:B------:R-:W-:Y:S01]  /*71f0*/  SHF.L.U32 R242, R238, 0x4, RZ ;  /* 0x00000004eef27819 */ /* 0x000fe200000006ff */
[----:B------:R-:W-:Y:S01]  /*7200*/  FFMA R91, R121, R135, R91 ;  /* 0x00000087795b7223 */ /* 0x000fe2000000005b */
[----:B------:R-:W-:Y:S01]  /*7210*/  LOP3.LUT R155, R155, 0xffff0000, RZ, 0xc0, !PT ;  /* 0xffff00009b9b7812 */ /* 0x000fe200078ec0ff */
[----:B------:R-:W-:Y:S01]  /*7220*/  FFMA R92, R121, R136, R92 ;  /* 0x00000088795c7223 */ /* 0x000fe2000000005c */
[----:B------:R-:W-:Y:S01]  /*7230*/  SHF.L.U32 R156, R160, 0x10, RZ ;  /* 0x00000010a09c7819 */ /* 0x000fe200000006ff */
[----:B------:R-:W-:Y:S01]  /*7240*/  FMUL R93, R120, R93 ;  /* 0x0000005d785d7220 */ /* 0x000fe20000400000 */
[----:B------:R-:W-:Y:S01]  /*7250*/  LOP3.LUT R157, R160, 0xffff0000, RZ, 0xc0, !PT ;  /* 0xffff0000a09d7812 */ /* 0x000fe200078ec0ff */
[----:B------:R-:W-:Y:S01]  /*7260*/  FMUL R94, R120, R94 ;  /* 0x0000005e785e7220 */ /* 0x000fe20000400000 */
[----:B------:R-:W-:Y:S01]  /*7270*/  SHF.L.U32 R158, R161, 0x10, RZ ;  /* 0x00000010a19e7819 */ /* 0x000fe200000006ff */
[C---:B------:R-:W-:Y:S01]  /*7280*/  FFMA R93, R121.reuse, R137, R93 ;  /* 0x00000089795d7223 */ /* 0x040fe2000000005d */
[----:B------:R-:W-:Y:S01]  /*7290*/  SHF.L.U32 R240, R238, 0x2, RZ ;  /* 0x00000002eef07819 */ /* 0x000fe200000006ff */
[----:B------:R-:W-:Y:S01]  /*72a0*/  FFMA R94, R121, R138, R94 ;  /* 0x0000008a795e7223 */ /* 0x000fe2000000005e */
[----:B------:R-:W-:Y:S01]  /*72b0*/  LOP3.LUT R241, R239, 0xc0, RZ, 0xc0, !PT ;  /* 0x000000c0eff17812 */ /* 0x000fe200078ec0ff */
[----:B------:R-:W-:Y:S01]  /*72c0*/  FMUL R95, R120, R95 ;  /* 0x0000005f785f7220 */ /* 0x000fe20000400000 */
[----:B------:R-:W-:Y:S01]  /*72d0*/  LOP3.LUT R242, R242, 0x600, RZ, 0xc0, !PT ;  /* 0x00000600f2f27812 */ /* 0x000fe200078ec0ff */
[----:B------:R-:W-:Y:S01]  /*72e0*/  FMUL R96, R120, R96 ;  /* 0x0000006078607220 */ /* 0x000fe20000400000 */
[----:B------:R-:W-:Y:S01]  /*72f0*/  LOP3.LUT R159, R161, 0xffff0000, RZ, 0xc0, !PT ;  /* 0xffff0000a19f7812 */ /* 0x000fe200078ec0ff */
[C---:B------:R-:W-:Y:S01]  /*7300*/  FFMA R95, R121.reuse, R139, R95 ;  /* 0x0000008b795f7223 */ /* 0x040fe2000000005f */
[C---:B------:R-:W-:Y:S01]  /*7310*/  SHF.L.U32 R160, R162.reuse, 0x10, RZ ;  /* 0x00000010a2a07819 */ /* 0x040fe200000006ff */
[----:B------:R-:W-:Y:S01]  /*7320*/  FFMA R96, R121, R140, R96 ;  /* 0x0000008c79607223 */ /* 0x000fe20000000060 */
[----:B------:R-:W-:Y:S01]  /*7330*/  LOP3.LUT R161, R162, 0xffff0000, RZ, 0xc0, !PT ;  /* 0xffff0000a2a17812 */ /* 0x000fe200078ec0ff */
[----:B------:R-:W-:Y:S01]  /*7340*/  FMUL R97, R120, R97 ;  /* 0x0000006178617220 */ /* 0x000fe20000400000 */
[----:B------:R-:W-:Y:S01]  /*7350*/  LOP3.LUT P0, RZ, R238, 0x4, RZ, 0xc0, !PT ;  /* 0x00000004eeff7812 */ /* 0x000fe2000780c0ff */
[----:B------:R-:W-:Y:S01]  /*7360*/  FMUL R98, R120, R98 ;  /* 0x0000006278627220 */ /* 0x000fe20000400000 */
[----:B------:R-:W-:Y:S01]  /*7370*/  SHF.L.U32 R162, R163, 0x10, RZ ;  /* 0x00000010a3a27819 */ /* 0x000fe200000006ff */
[----:B------:R-:W-:Y:S01]  /*7380*/  FFMA R97, R121, R141, R97 ;  /* 0x0000008d79617223 */ /* 0x000fe20000000061 */
[----:B------:R-:W-:Y:S01]  /*7390*/  LOP3.LUT R122, R241, 0x18, R240, 0xf8, !PT ;  /* 0x00000018f17a7812 */ /* 0x000fe200078ef8f0 */
[----:B------:R-:W-:Y:S01]  /*73a0*/  FFMA R98, R121, R142, R98 ;  /* 0x0000008e79627223 */ /* 0x000fe20000000062 */
[----:B------:R-:W-:Y:S01]  /*73b0*/  LOP3.LUT R242, R242, 0x20, R239, 0xf8, !PT ;  /* 0x00000020f2f27812 */ /* 0x000fe200078ef8ef */
[C---:B------:R-:W-:Y:S01]  /*73c0*/  FMUL R99, R120.reuse, R99 ;  /* 0x0000006378637220 */ /* 0x040fe20000400000 */
[----:B------:R-:W-:Y:S01]  /*73d0*/  SHF.R.U32.HI R238, RZ, 0x1, R238 ;  /* 0x00000001ffee7819 */ /* 0x000fe200000116ee */
        /* <DEDUP_REMOVED lines=9> */
[----:B------:R-:W-:Y:S01]  /*7470*/  LOP3.LUT R123, R242, 0x100, R239, 0xf8, !PT ;  /* 0x00000100f27b7812 */ /* 0x000fe200078ef8ef */
[C---:B------:R-:W-:Y:S01]  /*7480*/  FFMA R101, R121.reuse, R145, R101 ;  /* 0x0000009179657223 */ /* 0x040fe20000000065 */
[----:B------:R-:W-:Y:S01]  /*7490*/  LOP3.LUT R122, R122, 0x8, R238, 0x78, !PT ;  /* 0x000000087a7a7812 */ /* 0x000fe200078e78ee */
        /* <DEDUP_REMOVED lines=8> */
[----:B------:R-:W-:Y:S01]  /*7520*/  FFMA R72, R121, R148, R72 ;  /* 0x0000009479487223 */ /* 0x000fe20000000048 */
[----:B------:R-:W-:Y:S01]  /*7530*/  LOP3.LUT R123, R123, R122, RZ, 0xfc, !PT ;  /* 0x0000007a7b7b7212 */ /* 0x000fe200078efcff */
[C---:B------:R-:W-:Y:S01]  /*7540*/  FMUL R73, R120.reuse, R73 ;  /* 0x0000004978497220 */ /* 0x040fe20000400000 */
[----:B------:R-:W-:Y:S01]  /*7550*/  LOP3.LUT R171, R171, 0xffff0000, RZ, 0xc0, !PT ;  /* 0xffff0000abab7812 */ /* 0x000fe200078ec0ff */
[----:B------:R-:W-:Y:S01]  /*7560*/  FMUL R74, R120, R74 ;  /* 0x0000004a784a7220 */ /* 0x000fe20000400000 */
[----:B------:R-:W-:Y:S01]  /*7570*/  MOV R122, UR45 ;  /* 0x0000002d007a7c02 */ /* 0x000fe20008000f00 */
[C---:B------:R-:W-:Y:S01]  /*7580*/  FFMA R73, R121.reuse, R149, R73 ;  /* 0x0000009579497223 */ /* 0x040fe20000000049 */
[C---:B------:R-:W-:Y:S01]  /*7590*/  SHF.L.U32 R172, R176.reuse, 0x10, RZ ;  /* 0x00000010b0ac7819 */ /* 0x040fe200000006ff */
[----:B------:R-:W-:Y:S01]  /*75a0*/  FFMA R74, R121, R150, R74 ;  /* 0x00000096794a7223 */ /* 0x000fe2000000004a */
[----:B------:R-:W-:Y:S01]  /*75b0*/  LOP3.LUT R173, R176, 0xffff0000, RZ, 0xc0, !PT ;  /* 0xffff0000b0ad7812 */ /* 0x000fe200078ec0ff */
[----:B------:R-:W-:Y:S01]  /*75c0*/  IMAD R123, R122, 0x3800, R123 ;  /* 0x000038007a7b7824 */ /* 0x000fe200078e027b */
        /* <DEDUP_REMOVED lines=13> */
[----:B------:R-:W-:Y:S01]  /*76a0*/  FFMA R77, R121, R153, R77 ;  /* 0x00000099794d7223 */ /* 0x000fe2000000004d */
[----:B------:R-:W-:Y:S01]  /*76b0*/  F2FP.BF16.F32.PACK_AB R124, R3, R0 ;  /* 0x00000000037c723e */ /* 0x000fe200000010ff */
[----:B------:R-:W-:Y:S01]  /*76c0*/  FFMA R78, R121, R154, R78 ;  /* 0x0000009a794e7223 */ /* 0x000fe2000000004e */
[----:B------:R-:W-:Y:S01]  /*76d0*/  LOP3.LUT R181, R184, 0xffff0000, RZ, 0xc0, !PT ;  /* 0xffff0000b8b57812 */ /* 0x000fe200078ec0ff */
[C---:B------:R-:W-:Y:S01]  /*76e0*/  FMUL R79, R120.reuse, R79 ;  /* 0x0000004f784f7220 */ /* 0x040fe20000400000 */
[C---:B------:R-:W-:Y:S01]  /*76f0*/  SHF.L.U32 R182, R185.reuse, 0x10, RZ ;  /* 0x00000010b9b67819 */ /* 0x040fe200000006ff */
[----:B------:R-:W-:Y:S01]  /*7700*/  FMUL R80, R120, R80 ;  /* 0x0000005078507220 */ /* 0x000fe20000400000 */
[----:B------:R-:W-:Y:S01]  /*7710*/  LOP3.LUT R183, R185, 0xffff0000, RZ, 0xc0, !PT ;  /* 0xffff0000b9b77812 */ /* 0x000fe200078ec0ff */
[C---:B------:R-:W-:Y:S01]  /*7720*/  FFMA R79, R121.reuse, R155, R79 ;  /* 0x0000009b794f7223 */ /* 0x040fe2000000004f */
[C---:B------:R-:W-:Y:S01]  /*7730*/  SHF.L.U32 R184, R186.reuse, 0x10, RZ ;  /* 0x00000010bab87819 */ /* 0x040fe200000006ff */
[----:B------:R-:W-:Y:S01]  /*7740*/  FFMA R80, R121, R156, R80 ;  /* 0x0000009c79507223 */ /* 0x000fe20000000050 */
[----:B------:R-:W-:Y:S01]  /*7750*/  LOP3.LUT R185, R186, 0xffff0000, RZ, 0xc0, !PT ;  /* 0xffff0000bab97812 */ /* 0x000fe200078ec0ff */
[C---:B------:R-:W-:Y:S01]  /*7760*/  FMUL R81, R120.reuse, R81 ;  /* 0x0000005178517220 */ /* 0x040fe20000400000 */
[----:B------:R-:W-:Y:S01]  /*7770*/  F2FP.BF16.F32.PACK_AB R125, R21, R20 ;  /* 0x00000014157d723e */ /* 0x000fe200000010ff */
[C---:B------:R-:W-:Y:S01]  /*7780*/  FMUL R82, R120.reuse, R82 ;  /* 0x0000005278527220 */ /* 0x040fe20000400000 */
[----:B------:R-:W-:Y:S01]  /*7790*/  F2FP.BF16.F32.PACK_AB R126, R23, R22 ;  /* 0x00000016177e723e */ /* 0x000fe200000010ff */
[----:B------:R-:W-:Y:S01]  /*77a0*/  FFMA R81, R121, R157, R81 ;  /* 0x0000009d79517223 */ /* 0x000fe20000000051 */
[----:B------:R-:W-:Y:S01]  /*77b0*/  F2FP.BF16.F32.PACK_AB R127, R105, R104 ;  /* 0x00000068697f723e */ /* 0x000fe200000010ff */
        /* <DEDUP_REMOVED lines=9> */
[----:B------:R-:W-:Y:S01]  /*7850*/  F2FP.BF16.F32.PACK_AB R20, R107, R106 ;  /* 0x0000006a6b14723e */ /* 0x000fe200000010ff */
        /* <DEDUP_REMOVED lines=11> */
[----:B------:R-:W-:Y:S01]  /*7910*/  F2FP.BF16.F32.PACK_AB R88, R89, R88 ;  /* 0x000000585958723e */ /* 0x000fe200000010ff */
[C---:B------:R-:W-:Y:S01]  /*7920*/  FFMA R87, R121.reuse, R163, R87 ;  /* 0x000000a379577223 */ /* 0x040fe20000000057 */
[----:B------:R-:W-:Y:S01]  /*7930*/  SHF.L.U32 R192, R194, 0x10, RZ ;  /* 0x00000010c2c07819 */ /* 0x000fe200000006ff */
[----:B------:R-:W-:Y:S01]  /*7940*/  FFMA R56, R121, R164, R56 ;  /* 0x000000a479387223 */ /* 0x000fe20000000038 */
[----:B------:R-:W-:Y:S01]  /*7950*/  F2FP.BF16.F32.PACK_AB R89, R91, R90 ;  /* 0x0000005a5b59723e */ /* 0x000fe200000010ff */
[----:B------:R-:W-:Y:S01]  /*7960*/  FMUL R57, R120, R57 ;  /* 0x0000003978397220 */ /* 0x000fe20000400000 */
[----:B------:R-:W-:Y:S01]  /*7970*/  LOP3.LUT R193, R194, 0xffff0000, RZ, 0xc0, !PT ;  /* 0xffff0000c2c17812 */ /* 0x000fe200078ec0ff */
        /* <DEDUP_REMOVED lines=27> */
[C---:B------:R-:W-:Y:S01]  /*7b30*/  SHF.L.U32 R200, R202.reuse, 0x10, RZ ;  /* 0x00000010cac87819 */ /* 0x040fe200000006ff */
[----:B------:R-:W-:Y:S01]  /*7b40*/  FFMA R64, R121, R172, R64 ;  /* 0x000000ac79407223 */ /* 0x000fe20000000040 */
[----:B------:R-:W-:Y:S01]  /*7b50*/  F2FP.BF16.F32.PACK_AB R73, R75, R74 ;  /* 0x0000004a4b49723e */ /* 0x000fe200000010ff */
[----:B------:R-:W-:Y:S01]  /*7b60*/  UMOV UR7, 0x400 ;  /* 0x0000040000077882 */ /* 0x000fe20000000000 */
[----:B------:R-:W-:Y:S01]  /*7b70*/  LOP3.LUT R201, R202, 0xffff0000, RZ, 0xc0, !PT ;  /* 0xffff0000cac97812 */ /* 0x000fe200078ec0ff */
[----:B--2---:R-:W-:Y:S01]  /*7b80*/  ULEA UR7, UR14, UR7, 0x18 ;  /* 0x000000070e077291 */ /* 0x004fe2000f8ec0ff */
[----:B------:R-:W-:Y:S01]  /*7b90*/  F2FP.BF16.F32.PACK_AB R74, R77, R76 ;  /* 0x0000004c4d4a723e */ /* 0x000fe200000010ff */
[C---:B------:R-:W-:Y:S01]  /*7ba0*/  FMUL R65, R120.reuse, R65 ;  /* 0x0000004178417220 */ /* 0x040fe20000400000 */
[----:B------:R-:W-:Y:S01]  /*7bb0*/  F2FP.BF16.F32.PACK_AB R75, R79, R78 ;  /* 0x0000004e4f4b723e */ /* 0x000fe200000010ff */
[C---:B------:R-:W-:Y:S01]  /*7bc0*/  FMUL R66, R120.reuse, R66 ;  /* 0x0000004278427220 */ /* 0x040fe20000400000 */
[----:B------:R-:W-:Y:S01]  /*7bd0*/  SHF.L.U32 R202, R203, 0x10, RZ ;  /* 0x00000010cbca7819 */ /* 0x000fe200000006ff */
[----:B------:R-:W-:Y:S01]  /*7be0*/  FFMA R65, R121, R173, R65 ;  /* 0x000000ad79417223 */ /* 0x000fe20000000041 */
[----:B------:R-:W-:Y:S01]  /*7bf0*/  LEA R0, R123, UR7, 0x1 ;  /* 0x000000077b007c11 */ /* 0x000fe2000f8e08ff */
[----:B------:R-:W-:Y:S01]  /*7c00*/  FFMA R66, R121, R174, R66 ;  /* 0x000000ae79427223 */ /* 0x000fe20000000042 */
[----:B------:R-:W-:Y:S01]  /*7c10*/  LOP3.LUT R203, R203, 0xffff0000, RZ, 0xc0, !PT ;  /* 0xffff0000cbcb7812 */ /* 0x000fe200078ec0ff */
[----:B------:R-:W-:Y:S01]  /*7c20*/  FMUL R67, R120, R67 ;  /* 0x0000004378437220 */ /* 0x000fe20000400000 */
[----:B------:R-:W-:Y:S01]  /*7c30*/  IADD3 R122, PT, PT, R0, 0x200, RZ ;  /* 0x00000200007a7810 */ /* 0x000fe20007ffe0ff */
[----:B------:R-:W-:Y:S01]  /*7c40*/  FMUL R68, R120, R68 ;  /* 0x0000004478447220 */ /* 0x000fe20000400000 */
[----:B------:R-:W-:Y:S01]  /*7c50*/  IADD3 R3, PT, PT, R0, 0x220, RZ ;  /* 0x0000022000037810 */ /* 0x000fe20007ffe0ff */
[----:B------:R-:W-:Y:S01]  /*7c60*/  UMOV UR4, 0x400 ;  /* 0x0000040000047882 */ /* 0x000fe20000000000 */
[----:B------:R-:W-:Y:S01]  /*7c70*/  @P0 IADD3 R3, PT, PT, R122, -0x20, RZ ;  /* 0xffffffe07a030810 */ /* 0x000fe20007ffe0ff */
[----:B------:R-:W-:Y:S01]  /*7c80*/  ULEA UR4, UR14, UR4, 0x18 ;  /* 0x000000040e047291 */ /* 0x000fe2000f8ec0ff */
[----:B------:R-:W-:Y:S01]  /*7c90*/  F2FP.BF16.F32.PACK_AB R80, R81, R80 ;  /* 0x000000505150723e */ /* 0x000fe200000010ff */
[----:B------:R-:W-:Y:S01]  /*7ca0*/  FFMA R67, R121, R175, R67 ;  /* 0x000000af79437223 */ /* 0x000fe20000000043 */
[----:B------:R-:W-:Y:S01]  /*7cb0*/  SHF.L.U32 R204, R208, 0x10, RZ ;  /* 0x00000010d0cc7819 */ /* 0x000fe200000006ff */
[----:B------:R-:W-:Y:S01]  /*7cc0*/  UIADD3 UR4, UPT, UPT, UR4, 0x90, UR5 ;  /* 0x0000009004047890 */ /* 0x000fe2000fffe005 */
[----:B------:R-:W-:Y:S01]  /*7cd0*/  F2FP.BF16.F32.PACK_AB R81, R83, R82 ;  /* 0x000000525351723e */ /* 0x000fe200000010ff */
[----:B------:R-:W-:Y:S01]  /*7ce0*/  FMUL R69, R120, R69 ;  /* 0x0000004578457220 */ /* 0x000fe20000400000 */
[----:B------:R-:W-:Y:S01]  /*7cf0*/  LOP3.LUT R205, R208, 0xffff0000, RZ, 0xc0, !PT ;  /* 0xffff0000d0cd7812 */ /* 0x000fe200078ec0ff */
[C---:B------:R-:W-:Y:S01]  /*7d00*/  FMUL R70, R120.reuse, R70 ;  /* 0x0000004678467220 */ /* 0x040fe20000400000 */
[----:B------:R-:W-:Y:S01]  /*7d10*/  F2FP.BF16.F32.PACK_AB R82, R85, R84 ;  /* 0x000000545552723e */ /* 0x000fe200000010ff */
[C---:B------:R-:W-:Y:S01]  /*7d20*/  FMUL R71, R120.reuse, R71 ;  /* 0x0000004778477220 */ /* 0x040fe20000400000 */
[----:B------:R-:W-:Y:S01]  /*7d30*/  F2FP.BF16.F32.PACK_AB R83, R87, R86 ;  /* 0x000000565753723e */ /* 0x000fe200000010ff */
[----:B------:R-:W-:Y:S01]  /*7d40*/  UPRMT UR4, UR14, 0x654, UR4 ;  /* 0x000006540e047896 */ /* 0x000fe20008000004 */
[----:B------:R-:W-:Y:S01]  /*7d50*/  SHF.L.U32 R206, R209, 0x10, RZ ;  /* 0x00000010d1ce7819 */ /* 0x000fe200000006ff */
[----:B------:R-:W-:Y:S01]  /*7d60*/  FFMA R68, R121, R176, R68 ;  /* 0x000000b079447223 */ /* 0x000fe20000000044 */
[----:B------:R-:W-:Y:S01]  /*7d70*/  LOP3.LUT R207, R209, 0xffff0000, RZ, 0xc0, !PT ;  /* 0xffff0000d1cf7812 */ /* 0x000fe200078ec0ff */
[----:B------:R-:W-:Y:S01]  /*7d80*/  FMUL R40, R120, R40 ;  /* 0x0000002878287220 */ /* 0x000fe20000400000 */
[----:B------:R-:W-:Y:S01]  /*7d90*/  F2FP.BF16.F32.PACK_AB R56, R57, R56 ;  /* 0x000000383938723e */ /* 0x000fe200000010ff */
[----:B------:R-:W-:Y:S01]  /*7da0*/  FFMA R69, R121, R177, R69 ;  /* 0x000000b179457223 */ /* 0x000fe20000000045 */
[----:B------:R-:W-:Y:S01]  /*7db0*/  SHF.L.U32 R208, R210, 0x10, RZ ;  /* 0x00000010d2d07819 */ /* 0x000fe200000006ff */
[----:B------:R-:W-:Y:S01]  /*7dc0*/  FMUL R41, R120, R41 ;  /* 0x0000002978297220 */ /* 0x000fe20000400000 */
[----:B------:R-:W-:Y:S01]  /*7dd0*/  F2FP.BF16.F32.PACK_AB R57, R59, R58 ;  /* 0x0000003a3b39723e */ /* 0x000fe200000010ff */
[----:B------:R-:W-:Y:S01]  /*7de0*/  FFMA R70, R121, R178, R70 ;  /* 0x000000b279467223 */ /* 0x000fe20000000046 */
[----:B------:R-:W-:Y:S01]  /*7df0*/  LOP3.LUT R209, R210, 0xffff0000, RZ, 0xc0, !PT ;  /* 0xffff0000d2d17812 */ /* 0x000fe200078ec0ff */
[C---:B------:R-:W-:Y:S01]  /*7e00*/  FMUL R42, R120.reuse, R42 ;  /* 0x0000002a782a7220 */ /* 0x040fe20000400000 */
[----:B------:R-:W-:Y:S01]  /*7e10*/  F2FP.BF16.F32.PACK_AB R58, R61, R60 ;  /* 0x0000003c3d3a723e */ /* 0x000fe200000010ff */
[----:B---3--:R-:W-:Y:S01]  /*7e20*/  SYNCS.ARRIVE.TRANS64.RED.A1T0 RZ, [UR4], RZ ;  /* 0x000000ffffff79a7 */ /* 0x008fe20008100404 */
[----:B------:R1:W-:Y:S01]  /*7e30*/  STSM.16.M88.4 [R0+0x200], R124 ;  /* 0x0002007c00007844 */ /* 0x0003e20000000200 */
[----:B------:R-:W-:Y:S01]  /*7e40*/  F2FP.BF16.F32.PACK_AB R59, R63, R62 ;  /* 0x0000003e3f3b723e */ /* 0x000fe200000010ff */
[----:B------:R-:W-:Y:S01]  /*7e50*/  FFMA R71, R121, R179, R71 ;  /* 0x000000b379477223 */ /* 0x000fe20000000047 */
[----:B------:R-:W-:Y:S05]  /*7e60*/  F2FP.BF16.F32.PACK_AB R64, R65, R64 ;  /* 0x000000404140723e */ /* 0x000fea00000010ff */
[----:B------:R1:W-:Y:S01]  /*7e70*/  STSM.16.M88.4 [R3], R20 ;  /* 0x0000001403007844 */ /* 0x0003e20000000200 */
[----:B------:R-:W-:Y:S01]  /*7e80*/  F2FP.BF16.F32.PACK_AB R65, R67, R66 ;  /* 0x000000424341723e */ /* 0x000fe200000010ff */
[----:B------:R-:W-:Y:S01]  /*7e90*/  FFMA R40, R121, R180, R40 ;  /* 0x000000b479287223 */ /* 0x000fe20000000028 */
[----:B------:R-:W-:Y:S05]  /*7ea0*/  F2FP.BF16.F32.PACK_AB R66, R69, R68 ;  /* 0x000000444542723e */ /* 0x000fea00000010ff */
[----:B------:R1:W-:Y:S01]  /*7eb0*/  STSM.16.M88.4 [R0+0x1200], R88 ;  /* 0x0012005800007844 */ /* 0x0003e20000000200 */
[----:B------:R-:W-:Y:S01]  /*7ec0*/  F2FP.BF16.F32.PACK_AB R67, R71, R70 ;  /* 0x000000464743723e */ /* 0x000fe200000010ff */
[C---:B------:R-:W-:Y:S01]  /*7ed0*/  FFMA R41, R121.reuse, R181, R41 ;  /* 0x000000b579297223 */ /* 0x040fe20000000029 */
[----:B------:R-:W-:Y:S05]  /*7ee0*/  FFMA R42, R121, R182, R42 ;  /* 0x000000b6792a7223 */ /* 0x000fea000000002a */
[----:B------:R1:W-:Y:S01]  /*7ef0*/  STSM.16.M88.4 [R3+0x1000], R96 ;  /* 0x0010006003007844 */ /* 0x0003e20000000200 */
[C---:B------:R-:W-:Y:S01]  /*7f00*/  FMUL R43, R120.reuse, R43 ;  /* 0x0000002b782b7220 */ /* 0x040fe20000400000 */
[C---:B------:R-:W-:Y:S01]  /*7f10*/  FMUL R44, R120.reuse, R44 ;  /* 0x0000002c782c7220 */ /* 0x040fe20000400000 */
[----:B------:R-:W-:Y:S05]  /*7f20*/  F2FP.BF16.F32.PACK_AB R40, R41, R40 ;  /* 0x000000282928723e */ /* 0x000fea00000010ff */
[----:B------:R1:W-:Y:S01]  /*7f30*/  STSM.16.M88.4 [R0+0x2200], R72 ;  /* 0x0022004800007844 */ /* 0x0003e20000000200 */
[C---:B------:R-:W-:Y:S01]  /*7f40*/  FFMA R43, R121.reuse, R183, R43 ;  /* 0x000000b7792b7223 */ /* 0x040fe2000000002b */
[----:B------:R-:W-:Y:S01]  /*7f50*/  FFMA R44, R121, R184, R44 ;  /* 0x000000b8792c7223 */ /* 0x000fe2000000002c */
[C---:B------:R-:W-:Y:S05]  /*7f60*/  FMUL R45, R120.reuse, R45 ;  /* 0x0000002d782d7220 */ /* 0x040fea0000400000 */
[----:B------:R1:W-:Y:S01]  /*7f70*/  STSM.16.M88.4 [R3+0x2000], R80 ;  /* 0x0020005003007844 */ /* 0x0003e20000000200 */
[C---:B------:R-:W-:Y:S01]  /*7f80*/  FMUL R46, R120.reuse, R46 ;  /* 0x0000002e782e7220 */ /* 0x040fe20000400000 */
[----:B------:R-:W-:Y:S01]  /*7f90*/  F2FP.BF16.F32.PACK_AB R41, R43, R42 ;  /* 0x0000002a2b29723e */ /* 0x000fe200000010ff */
[C---:B------:R-:W-:Y:S05]  /*7fa0*/  FFMA R45, R121.reuse, R185, R45 ;  /* 0x000000b9792d7223 */ /* 0x040fea000000002d */
[----:B------:R1:W-:Y:S01]  /*7fb0*/  STSM.16.M88.4 [R0+0x3200], R56 ;  /* 0x0032003800007844 */ /* 0x0003e20000000200 */
[----:B------:R-:W-:Y:S01]  /*7fc0*/  FFMA R46, R121, R186, R46 ;  /* 0x000000ba792e7223 */ /* 0x000fe2000000002e */
[C---:B------:R-:W-:Y:S01]  /*7fd0*/  FMUL R47, R120.reuse, R47 ;  /* 0x0000002f782f7220 */ /* 0x040fe20000400000 */
[C---:B------:R-:W-:Y:S05]  /*7fe0*/  FMUL R48, R120.reuse, R48 ;  /* 0x0000003078307220 */ /* 0x040fea0000400000 */
[----:B------:R1:W-:Y:S01]  /*7ff0*/  STSM.16.M88.4 [R3+0x3000], R64 ;  /* 0x0030004003007844 */ /* 0x0003e20000000200 */
[----:B------:R-:W-:Y:S01]  /*8000*/  F2FP.BF16.F32.PACK_AB R42, R45, R44 ;  /* 0x0000002c2d2a723e */ /* 0x000fe200000010ff */
[C---:B------:R-:W-:Y:S01]  /*8010*/  FFMA R47, R121.reuse, R187, R47 ;  /* 0x000000bb792f7223 */ /* 0x040fe2000000002f */
[----:B------:R-:W-:Y:S01]  /*8020*/  FFMA R48, R121, R188, R48 ;  /* 0x000000bc79307223 */ /* 0x000fe20000000030 */
[C---:B------:R-:W-:Y:S01]  /*8030*/  FMUL R49, R120.reuse, R49 ;  /* 0x0000003178317220 */ /* 0x040fe20000400000 */
[----:B------:R-:W-:Y:S01]  /*8040*/  SHF.L.U32 R210, R211, 0x10, RZ ;  /* 0x00000010d3d27819 */ /* 0x000fe200000006ff */
[C---:B------:R-:W-:Y:S01]  /*8050*/  FMUL R50, R120.reuse, R50 ;  /* 0x0000003278327220 */ /* 0x040fe20000400000 */
[----:B------:R-:W-:Y:S01]  /*8060*/  F2FP.BF16.F32.PACK_AB R43, R47, R46 ;  /* 0x0000002e2f2b723e */ /* 0x000fe200000010ff */
[C---:B------:R-:W-:Y:S01]  /*8070*/  FFMA R49, R121.reuse, R189, R49 ;  /* 0x000000bd79317223 */ /* 0x040fe20000000031 */
[C---:B------:R-:W-:Y:S01]  /*8080*/  FMUL R51, R120.reuse, R51 ;  /* 0x0000003378337220 */ /* 0x040fe20000400000 */
[----:B------:R-:W-:Y:S01]  /*8090*/  FFMA R50, R121, R190, R50 ;  /* 0x000000be79327223 */ /* 0x000fe20000000032 */
[----:B------:R-:W-:Y:S01]  /*80a0*/  LOP3.LUT R211, R211, 0xffff0000, RZ, 0xc0, !PT ;  /* 0xffff0000d3d37812 */ /* 0x000fe200078ec0ff */
[----:B------:R1:W-:Y:S01]  /*80b0*/  STSM.16.M88.4 [R0+0x4200], R40 ;  /* 0x0042002800007844 */ /* 0x0003e20000000200 */
[----:B------:R-:W-:Y:S01]  /*80c0*/  F2FP.BF16.F32.PACK_AB R48, R49, R48 ;  /* 0x000000303130723e */ /* 0x000fe200000010ff */
[C---:B------:R-:W-:Y:S01]  /*80d0*/  FFMA R51, R121.reuse, R191, R51 ;  /* 0x000000bf79337223 */ /* 0x040fe20000000033 */
[C---:B------:R-:W-:Y:S01]  /*80e0*/  FMUL R52, R120.reuse, R52 ;  /* 0x0000003478347220 */ /* 0x040fe20000400000 */
[C---:B------:R-:W-:Y:S01]  /*80f0*/  FMUL R53, R120.reuse, R53 ;  /* 0x0000003578357220 */ /* 0x040fe20000400000 */
[----:B------:R-:W-:Y:S01]  /*8100*/  FMUL R54, R120, R54 ;  /* 0x0000003678367220 */ /* 0x000fe20000400000 */
[----:B------:R-:W-:Y:S01]  /*8110*/  SHF.L.U32 R212, R216, 0x10, RZ ;  /* 0x00000010d8d47819 */ /* 0x000fe200000006ff */
[----:B------:R-:W-:Y:S01]  /*8120*/  FFMA R52, R121, R192, R52 ;  /* 0x000000c079347223 */ /* 0x000fe20000000034 */
[----:B------:R-:W-:Y:S01]  /*8130*/  F2FP.BF16.F32.PACK_AB R49, R51, R50 ;  /* 0x000000323331723e */ /* 0x000fe200000010ff */
[C---:B------:R-:W-:Y:S01]  /*8140*/  FFMA R53, R121.reuse, R193, R53 ;  /* 0x000000c179357223 */ /* 0x040fe20000000035 */
[----:B------:R-:W-:Y:S01]  /*8150*/  FFMA R54, R121, R194, R54 ;  /* 0x000000c279367223 */ /* 0x000fe20000000036 */
[----:B------:R-:W-:Y:S01]  /*8160*/  FMUL R55, R120, R55 ;  /* 0x0000003778377220 */ /* 0x000fe20000400000 */
[----:B------:R-:W-:Y:S01]  /*8170*/  LOP3.LUT R213, R216, 0xffff0000, RZ, 0xc0, !PT ;  /* 0xffff0000d8d57812 */ /* 0x000fe200078ec0ff */
[C---:B------:R-:W-:Y:S01]  /*8180*/  FMUL R24, R120.reuse, R24 ;  /* 0x0000001878187220 */ /* 0x040fe20000400000 */
[----:B------:R-:W-:Y:S01]  /*8190*/  F2FP.BF16.F32.PACK_AB R50, R53, R52 ;  /* 0x000000343532723e */ /* 0x000fe200000010ff */
[C---:B------:R-:W-:Y:S01]  /*81a0*/  FFMA R55, R121.reuse, R195, R55 ;  /* 0x000000c379377223 */ /* 0x040fe20000000037 */
[C---:B------:R-:W-:Y:S01]  /*81b0*/  FMUL R25, R120.reuse, R25 ;  /* 0x0000001978197220 */ /* 0x040fe20000400000 */
[----:B------:R-:W-:Y:S01]  /*81c0*/  FFMA R24, R121, R196, R24 ;  /* 0x000000c479187223 */ /* 0x000fe20000000018 */
        /* <DEDUP_REMOVED lines=67> */
[C---:B------:R-:W-:Y:S01]  /*8600*/  FMUL R11, R120.reuse, R11 ;  /* 0x0000000b780b7220 */ /* 0x040fe20000400000 */
[C---:B------:R-:W-:Y:S01]  /*8610*/  FMUL R12, R120.reuse, R12 ;  /* 0x0000000c780c7220 */ /* 0x040fe20000400000 */
[C---:B------:R-:W-:Y:S01]  /*8620*/  FMUL R13, R120.reuse, R13 ;  /* 0x0000000d780d7220 */ /* 0x040fe20000400000 */
[C---:B------:R-:W-:Y:S01]  /*8630*/  FFMA R10, R121.reuse, R218, R10 ;  /* 0x000000da790a7223 */ /* 0x040fe2000000000a */
[C---:B------:R-:W-:Y:S01]  /*8640*/  FMUL R14, R120.reuse, R14 ;  /* 0x0000000e780e7220 */ /* 0x040fe20000400000 */
[C---:B------:R-:W-:Y:S01]  /*8650*/  FFMA R11, R121.reuse, R219, R11 ;  /* 0x000000db790b7223 */ /* 0x040fe2000000000b */
[----:B------:R-:W-:Y:S01]  /*8660*/  FMUL R15, R120, R15 ;  /* 0x0000000f780f7220 */ /* 0x000fe20000400000 */
[C---:B------:R-:W-:Y:S01]  /*8670*/  FFMA R12, R121.reuse, R220, R12 ;  /* 0x000000dc790c7223 */ /* 0x040fe2000000000c */
[----:B------:R-:W-:Y:S01]  /*8680*/  LOP3.LUT R225, R226, 0xffff0000, RZ, 0xc0, !PT ;  /* 0xffff0000e2e17812 */ /* 0x000fe200078ec0ff */
[C---:B------:R-:W-:Y:S01]  /*8690*/  FMUL R16, R120.reuse, R16 ;  /* 0x0000001078107220 */ /* 0x040fe20000400000 */
[----:B------:R-:W-:Y:S01]  /*86a0*/  FFMA R13, R121, R221, R13 ;  /* 0x000000dd790d7223 */ /* 0x000fe2000000000d */
[----:B------:R-:W-:Y:S01]  /*86b0*/  SHF.L.U32 R226, R227, 0x10, RZ ;  /* 0x00000010e3e27819 */ /* 0x000fe200000006ff */
[C---:B------:R-:W-:Y:S01]  /*86c0*/  FMUL R17, R120.reuse, R17 ;  /* 0x0000001178117220 */ /* 0x040fe20000400000 */
[----:B------:R-:W-:Y:S01]  /*86d0*/  FFMA R14, R121, R222, R14 ;  /* 0x000000de790e7223 */ /* 0x000fe2000000000e */
[----:B------:R-:W-:Y:S01]  /*86e0*/  LOP3.LUT R227, R227, 0xffff0000, RZ, 0xc0, !PT ;  /* 0xffff0000e3e37812 */ /* 0x000fe200078ec0ff */
[C---:B------:R-:W-:Y:S01]  /*86f0*/  FMUL R18, R120.reuse, R18 ;  /* 0x0000001278127220 */ /* 0x040fe20000400000 */
[C---:B------:R-:W-:Y:S01]  /*8700*/  FFMA R15, R121.reuse, R223, R15 ;  /* 0x000000df790f7223 */ /* 0x040fe2000000000f */
[----:B------:R-:W-:Y:S01]  /*8710*/  FMUL R19, R120, R19 ;  /* 0x0000001378137220 */ /* 0x000fe20000400000 */
[C---:B------:R-:W-:Y:S01]  /*8720*/  FFMA R16, R121.reuse, R224, R16 ;  /* 0x000000e079107223 */ /* 0x040fe20000000010 */
[C---:B------:R-:W-:Y:S01]  /*8730*/  FFMA R17, R121.reuse, R225, R17 ;  /* 0x000000e179117223 */ /* 0x040fe20000000011 */
[C---:B------:R-:W-:Y:S01]  /*8740*/  FFMA R18, R121.reuse, R226, R18 ;  /* 0x000000e279127223 */ /* 0x040fe20000000012 */
[----:B------:R-:W-:Y:S01]  /*8750*/  FFMA R19, R121, R227, R19 ;  /* 0x000000e379137223 */ /* 0x000fe20000000013 */
[----:B------:R-:W-:Y:S01]  /*8760*/  F2FP.BF16.F32.PACK_AB R6, R9, R8 ;  /* 0x000000080906723e */ /* 0x000fe200000010ff */
[----:B------:R-:W-:Y:S01]  /*8770*/  UIADD3 UR13, UPT, UPT, UR45, 0x1, URZ ;  /* 0x000000012d0d7890 */ /* 0x000fe2000fffe0ff */
[----:B------:R-:W-:Y:S01]  /*8780*/  F2FP.BF16.F32.PACK_AB R7, R11, R10 ;  /* 0x0000000a0b07723e */ /* 0x000fe200000010ff */
[----:B------:R-:W-:Y:S01]  /*8790*/  UIADD3 UR12, UPT, UPT, UR39, 0x1, URZ ;  /* 0x00000001270c7890 */ /* 0x000fe2000fffe0ff */
[----:B------:R-:W-:Y:S01]  /*87a0*/  F2FP.BF16.F32.PACK_AB R12, R13, R12 ;  /* 0x0000000c0d0c723e */ /* 0x000fe200000010ff */
[----:B------:R-:W-:Y:S01]  /*87b0*/  BSSY.RECONVERGENT B0, `(.L_x_96) ;  /* 0x0000034000007945 */ /* 0x000fe20003800200 */
[----:B------:R-:W-:Y:S01]  /*87c0*/  F2FP.BF16.F32.PACK_AB R13, R15, R14 ;  /* 0x0000000e0f0d723e */ /* 0x000fe200000010ff */
[----:B------:R1:W-:Y:S01]  /*87d0*/  STSM.16.M88.4 [R0+0x6200], R4 ;  /* 0x0062000400007844 */ /* 0x0003e20000000200 */
[----:B------:R-:W-:Y:S02]  /*87e0*/  F2FP.BF16.F32.PACK_AB R14, R17, R16 ;  /* 0x00000010110e723e */ /* 0x000fe400000010ff */
[----:B------:R-:W-:Y:S05]  /*87f0*/  F2FP.BF16.F32.PACK_AB R15, R19, R18 ;  /* 0x00000012130f723e */ /* 0x000fea00000010ff */
[----:B------:R1:W-:Y:S01]  /*8800*/  STSM.16.M88.4 [R3+0x6000], R12 ;  /* 0x0060000c03007844 */ /* 0x0003e20000000200 */
[----:B------:R-:W-:Y:S01]  /*8810*/  @!PT LDS RZ, [RZ] ;  /* 0x00000000fffff984 */ /* 0x000fe20000000800 */
[----:B------:R-:W-:Y:S01]  /*8820*/  @!PT LDS RZ, [RZ] ;  /* 0x00000000fffff984 */ /* 0x000fe20000000800 */
[----:B------:R-:W-:Y:S01]  /*8830*/  @!PT LDS RZ, [RZ] ;  /* 0x00000000fffff984 */ /* 0x000fe20000000800 */
[----:B------:R-:W-:Y:S01]  /*8840*/  @!PT LDS RZ, [RZ] ;  /* 0x00000000fffff984 */ /* 0x000fe20000000800 */
[----:B------:R2:W-:Y:S07]  /*8850*/  MEMBAR.ALL.CTA ;  /* 0x0000000000007992 */ /* 0x0005ee0000008000 */
[----:B--2---:R-:W2:Y:S02]  /*8860*/  FENCE.VIEW.ASYNC.S ;  /* 0x00000000000073c6 */ /* 0x004ea40000000000 */
[----:B--2---:R-:W-:Y:S06]  /*8870*/  BAR.SYNC.DEFER_BLOCKING 0x1, 0x80 ;  /* 0x0042000000007b1d */ /* 0x004fec0000010000 */
[----:B------:R-:W-:Y:S05]  /*8880*/  @P2 BRA `(.L_x_97) ;  /* 0x0000000000982947 */ /* 0x000fea0003800000 */
[----:B------:R-:W2:Y:S01]  /*8890*/  LDCU.64 UR16, c[0x0][0x348] ;  /* 0x00006900ff1077ac */ /* 0x000ea20008000a00 */
[----:B------:R-:W-:Y:S02]  /*88a0*/  UIMAD UR6, UR45, 0x7000, UR7 ;  /* 0x000070002d0678a4 */ /* 0x000fe4000f8e0207 */
[----:B------:R-:W-:Y:S02]  /*88b0*/  UIMAD UR9, UR47, 0xe0, URZ ;  /* 0x000000e02f0978a4 */ /* 0x000fe4000f8e02ff */
[----:B------:R-:W-:Y:S02]  /*88c0*/  USHF.L.U32 UR10, UR46, 0x6, URZ ;  /* 0x000000062e0a7899 */ /* 0x000fe400080006ff */
[----:B------:R-:W-:Y:S01]  /*88d0*/  UIADD3 UR8, UPT, UPT, UR6, 0x200, URZ ;  /* 0x0000020006087890 */ /* 0x000fe2000fffe0ff */
[----:B------:R-:W-:Y:S01]  /*88e0*/  UMOV UR11, UR36 ;  /* 0x00000024000b7c82 */ /* 0x000fe20008000000 */
[----:B------:R-:W-:Y:S01]  /*88f0*/  UMOV UR19, UR36 ;  /* 0x0000002400137c82 */ /* 0x000fe20008000000 */
[----:B------:R-:W-:Y:S02]  /*8900*/  UIADD3 UR29, UPT, UPT, UR9, 0x40, URZ ;  /* 0x00000040091d7890 */ /* 0x000fe4000fffe0ff */
[----:B------:R-:W-:Y:S01]  /*8910*/  UMOV UR18, UR10 ;  /* 0x0000000a00127c82 */ /* 0x000fe20008000000 */
[----:B------:R-:W-:Y:S02]  /*8920*/  UIADD3 UR28, UPT, UPT, UR6, 0x2200, URZ ;  /* 0x00002200061c7890 */ /* 0x000fe4000fffe0ff */
[----:B--2---:R-:W-:Y:S02]  /*8930*/  UIADD3 UR4, UP0, UPT, UR16, 0x680, URZ ;  /* 0x0000068010047890 */ /* 0x004fe4000ff1e0ff */
[----:B------:R-:W-:Y:S02]  /*8940*/  UIADD3 UR16, UPT, UPT, UR6, 0x1200, URZ ;  /* 0x0000120006107890 */ /* 0x000fe4000fffe0ff */
[----:B------:R-:W-:Y:S02]  /*8950*/  UIADD3.X UR5, UPT, UPT, URZ, UR17, URZ, UP0, !UPT ;  /* 0x00000011ff057290 */ /* 0x000fe400087fe4ff */
[----:B------:R-:W-:Y:S01]  /*8960*/  UIADD3 UR17, UPT, UPT, UR9, 0x20, URZ ;  /* 0x0000002009117890 */ /* 0x000fe2000fffe0ff */
[----:B------:R-:W-:Y:S01]  /*8970*/  UMOV UR31, UR36 ;  /* 0x00000024001f7c82 */ /* 0x000fe20008000000 */
[----:B------:R-:W-:Y:S01]  /*8980*/  UMOV UR30, UR10 ;  /* 0x0000000a001e7c82 */ /* 0x000fe20008000000 */
[----:B------:R-:W-:Y:S02]  /*8990*/  UIADD3 UR33, UPT, UPT, UR9, 0x60, URZ ;  /* 0x0000006009217890 */ /* 0x000fe4000fffe0ff */
[----:B------:R-:W-:Y:S02]  /*89a0*/  UIADD3 UR32, UPT, UPT, UR6, 0x3200, URZ ;  /* 0x0000320006207890 */ /* 0x000fe4000fffe0ff */
[----:B------:R2:W-:Y:S01]  /*89b0*/  UTMASTG.3D [UR8], [UR4] ;  /* 0x00000008040073b5 */ /* 0x0005e20008010000 */
[----:B------:R-:W-:Y:S01]  /*89c0*/  UMOV UR35, UR36 ;  /* 0x0000002400237c82 */ /* 0x000fe20008000000 */
[----:B------:R-:W-:Y:S01]  /*89d0*/  UMOV UR34, UR10 ;  /* 0x0000000a00227c82 */ /* 0x000fe20008000000 */
[----:B------:R-:W-:Y:S02]  /*89e0*/  UIADD3 UR25, UPT, UPT, UR9, 0x80, URZ ;  /* 0x0000008009197890 */ /* 0x000fe4000fffe0ff */
[----:B------:R-:W-:Y:S01]  /*89f0*/  UIADD3 UR24, UPT, UPT, UR6, 0x4200, URZ ;  /* 0x0000420006187890 */ /* 0x000fe2000fffe0ff */
[----:B------:R-:W-:Y:S01]  /*8a00*/  UMOV UR27, UR36 ;  /* 0x00000024001b7c82 */ /* 0x000fe20008000000 */
[----:B------:R3:W-:Y:S01]  /*8a10*/  UTMASTG.3D [UR16], [UR4] ;  /* 0x00000010040073b5 */ /* 0x0007e20008010000 */
[----:B------:R-:W-:Y:S01]  /*8a20*/  UMOV UR26, UR10 ;  /* 0x0000000a001a7c82 */ /* 0x000fe20008000000 */
[----:B------:R-:W-:Y:S02]  /*8a30*/  UIADD3 UR21, UPT, UPT, UR9, 0xa0, URZ ;  /* 0x000000a009157890 */ /* 0x000fe4000fffe0ff */
[----:B------:R-:W-:Y:S01]  /*8a40*/  UIADD3 UR20, UPT, UPT, UR6, 0x5200, URZ ;  /* 0x0000520006147890 */ /* 0x000fe2000fffe0ff */
[----:B------:R-:W-:Y:S01]  /*8a50*/  UMOV UR23, UR36 ;  /* 0x0000002400177c82 */ /* 0x000fe20008000000 */
[----:B------:R-:W-:Y:S01]  /*8a60*/  UMOV UR22, UR10 ;  /* 0x0000000a00167c82 */ /* 0x000fe20008000000 */
[----:B------:R3:W-:Y:S01]  /*8a70*/  UTMASTG.3D [UR28], [UR4] ;  /* 0x0000001c040073b5 */ /* 0x0007e20008010000 */
[----:B------:R3:W-:Y:S01]  /*8a80*/  UTMASTG.3D [UR32], [UR4] ;  /* 0x00000020040073b5 */ /* 0x0007e20008010000 */
[----:B------:R3:W-:Y:S01]  /*8a90*/  UTMASTG.3D [UR24], [UR4] ;  /* 0x00000018040073b5 */ /* 0x0007e20008010000 */
[----:B--2---:R-:W-:Y:S02]  /*8aa0*/  UIADD3 UR9, UPT, UPT, UR9, 0xc0, URZ ;  /* 0x000000c009097890 */ /* 0x004fe4000fffe0ff */
[----:B------:R-:W-:Y:S01]  /*8ab0*/  UIADD3 UR8, UPT, UPT, UR6, 0x6200, URZ ;  /* 0x0000620006087890 */ /* 0x000fe2000fffe0ff */
[----:B------:R3:W-:Y:S08]  /*8ac0*/  UTMASTG.3D [UR20], [UR4] ;  /* 0x00000014040073b5 */ /* 0x0007f00008010000 */
[----:B------:R3:W-:Y:S02]  /*8ad0*/  UTMASTG.3D [UR8], [UR4] ;  /* 0x00000008040073b5 */ /* 0x0007e40008010000 */
[----:B---3--:R0:W-:Y:S02]  /*8ae0*/  UTMACMDFLUSH ;  /* 0x00000000000079b7 */ /* 0x0081e40000000000 */
.L_x_97:
[----:B------:R-:W-:Y:S05]  /*8af0*/  BSYNC.RECONVERGENT B0 ;  /* 0x0000000000007941 */ /* 0x000fea0003800200 */
.L_x_96:
[----:B------:R-:W-:Y:S04]  /*8b00*/  BSSY.RECONVERGENT B0, `(.L_x_98) ;  /* 0x0000003000007945 */ /* 0x000fe80003800200 */
[----:B------:R-:W-:Y:S05]  /*8b10*/  @P1 BRA `(.L_x_99) ;  /* 0x0000000000041947 */ /* 0x000fea0003800000 */
[----:B------:R-:W-:Y:S04]  /*8b20*/  DEPBAR.LE SB0, 0x0 ;  /* 0x000080000000791a */ /* 0x000fe80000000000 */
.L_x_99:
[----:B------:R-:W-:Y:S05]  /*8b30*/  BSYNC.RECONVERGENT B0 ;  /* 0x0000000000007941 */ /* 0x000fea0003800200 */
.L_x_98:
[----:B------:R-:W-:Y:S01]  /*8b40*/  BAR.SYNC.DEFER_BLOCKING 0x1, 0x80 ;  /* 0x0042000000007b1d */ /* 0x000fe20000010000 */
[----:B------:R-:W-:Y:S04]  /*8b50*/  UIADD3 UR50, UPT, UPT, UR50, 0x1, URZ ;  /* 0x0000000132327890 */ /* 0x000fe8000fffe0ff */
[----:B------:R-:W-:Y:S09]  /*8b60*/  UISETP.NE.AND UP0, UPT, UR50, URZ, UPT ;  /* 0x000000ff3200728c */ /* 0x000ff2000bf05270 */
[----:B------:R-:W-:Y:S05]  /*8b70*/  BRA.U !UP0, `(.L_x_100) ;  /* 0x0000000108287547 */ /* 0x000fea000b800000 */
[----:B-1----:R-:W1:Y:S01]  /*8b80*/  S2R R3, SR_CgaCtaId ;  /* 0x0000000000037919 */ /* 0x002e620000008800 */
[----:B------:R-:W-:Y:S01]  /*8b90*/  ISETP.NE.AND P0, PT, R237, RZ, PT ;  /* 0x000000ffed00720c */ /* 0x000fe20003f05270 */
[----:B------:R-:W-:Y:S01]  /*8ba0*/  IMAD.U32 R0, RZ, RZ, UR49 ;  /* 0x00000031ff007e24 */ /* 0x000fe2000f8e00ff */
[----:B------:R-:W-:Y:S04]  /*8bb0*/  UIADD3 UR4, UPT, UPT, UR49, 0x1, URZ ;  /* 0x0000000131047890 */ /* 0x000fe8000fffe0ff */
[----:B------:R-:W-:Y:S04]  /*8bc0*/  UISETP.NE.AND UP0, UPT, UR4, 0x2, UPT ;  /* 0x000000020400788c */ /* 0x000fe8000bf05270 */
[----:B------:R-:W-:Y:S03]  /*8bd0*/  USEL UR49, UR4, URZ, UP0 ;  /* 0x000000ff04317287 */ /* 0x000fe60008000000 */
[----:B------:R-:W-:Y:S05]  /*8be0*/  @P0 LEA R0, R0, UR7, 0x3 ;  /* 0x0000000700000c11 */ /* 0x000fea000f8e18ff */
[----:B------:R-:W-:Y:S05]  /*8bf0*/  @P0 VIADD R0, R0, 0x30 ;  /* 0x0000003000000836 */ /* 0x000fea0000000000 */
[----:B-1----:R-:W-:Y:S04]  /*8c00*/  @P0 PRMT R0, R3, 0x654, R0 ;  /* 0x0000065403000816 */ /* 0x002fe80000000000 */
[----:B------:R2:W-:Y:S03]  /*8c10*/  @P0 SYNCS.ARRIVE.TRANS64.RED.A1T0 RZ, [R0+URZ], RZ ;  /* 0x000000ff00ff09a7 */ /* 0x0005e600081004ff */
.L_x_100:
[----:B------:R-:W-:Y:S02]  /*8c20*/  UISETP.NE.AND UP3, UPT, UR54, URZ, UPT ;  /* 0x000000ff3600728c */ /* 0x000fe4000bf65270 */
[----:B------:R-:W-:Y:S02]  /*8c30*/  UISETP.NE.AND UP0, UPT, UR48, 0x2, UPT ;  /* 0x000000023000788c */ /* 0x000fe4000bf05270 */
[----:B------:R-:W-:Y:S02]  /*8c40*/  UISETP.NE.AND UP1, UPT, UR12, 0x4, UPT ;  /* 0x000000040c00788c */ /* 0x000fe4000bf25270 */
[----:B------:R-:W-:Y:S02]  /*8c50*/  UISETP.NE.AND UP2, UPT, UR13, 0x2, UPT ;  /* 0x000000020d00788c */ /* 0x000fe4000bf45270 */
[----:B------:R-:W-:Y:S02]  /*8c60*/  USEL UR6, URZ, 0x1, UP0 ;  /* 0x00000001ff067887 */ /* 0x000fe40008000000 */
[----:B------:R-:W-:Y:S02]  /*8c70*/  USEL UR5, URZ, 0x1, UP1 ;  /* 0x00000001ff057887 */ /* 0x000fe40008800000 */
[----:B------:R-:W-:Y:S02]  /*8c80*/  USEL UR4, URZ, 0x1, UP2 ;  /* 0x00000001ff047887 */ /* 0x000fe40009000000 */
[----:B------:R-:W-:Y:S02]  /*8c90*/  UIADD3 UR47, UPT, UPT, UR37, UR60, URZ ;  /* 0x0000003c252f7290 */ /* 0x000fe4000fffe0ff */
[----:B------:R-:W-:Y:S02]  /*8ca0*/  UIADD3 UR46, UPT, UPT, UR38, UR61, URZ ;  /* 0x0000003d262e7290 */ /* 0x000fe4000fffe0ff */
[----:B------:R-:W-:Y:S02]  /*8cb0*/  USEL UR18, UR48, URZ, UP0 ;  /* 0x000000ff30127287 */ /* 0x000fe40008000000 */
[----:B------:R-:W-:Y:S02]  /*8cc0*/  USEL UR39, UR12, URZ, UP1 ;  /* 0x000000ff0c277287 */ /* 0x000fe40008800000 */
[----:B------:R-:W-:Y:S02]  /*8cd0*/  USEL UR45, UR13, URZ, UP2 ;  /* 0x000000ff0d2d7287 */ /* 0x000fe40009000000 */
[----:B------:R-:W-:Y:S02]  /*8ce0*/  ULOP3.LUT UR51, UR51, UR6, URZ, 0x3c, !UPT ;  /* 0x0000000633337292 */ /* 0x000fe4000f8e3cff */
[----:B------:R-:W-:Y:S02]  /*8cf0*/  ULOP3.LUT UR52, UR52, UR5, URZ, 0x3c, !UPT ;  /* 0x0000000534347292 */ /* 0x000fe4000f8e3cff */
[----:B------:R-:W-:Y:S01]  /*8d00*/  ULOP3.LUT UR53, UR53, UR4, URZ, 0x3c, !UPT ;  /* 0x0000000435357292 */ /* 0x000fe2000f8e3cff */
[----:B------:R-:W-:Y:S01]  /*8d10*/  UMOV UR36, UR55 ;  /* 0x0000003700247c82 */ /* 0x000fe20008000000 */
[----:B------:R-:W-:Y:S10]  /*8d20*/  BRA.U UP3, `(.L_x_101) ;  /* 0xffffffc1033c7547 */ /* 0x000ff4000b83ffff */
[----:B------:R-:W-:-:S13]  /*8d30*/  R2UR UR4, R236 ;  /* 0x00000000ec0472ca */ /* 0x000fda00000e0000 */
[----:B------:R-:W-:-:S09]  /*8d40*/  UISETP.NE.AND UP0, UPT, UR4, URZ, UPT ;  /* 0x000000ff0400728c */ /* 0x000fd2000bf05270 */
[----:B------:R-:W-:Y:S05]  /*8d50*/  BRA.U !UP0, `(.L_x_102) ;  /* 0x0000000108487547 */ /* 0x000fea000b800000 */
[----:B------:R-:W3:Y:S02]  /*8d60*/  LDCU.64 UR4, c[0x0][0x890] ;  /* 0x00011200ff0477ac */ /* 0x000ee40008000a00 */
[----:B---3--:R-:W-:-:S04]  /*8d70*/  UISETP.NE.U32.AND UP0, UPT, UR4, URZ, UPT ;  /* 0x000000ff0400728c */ /* 0x008fc8000bf05070 */
[----:B------:R-:W-:-:S09]  /*8d80*/  UISETP.NE.AND.EX UP0, UPT, UR5, URZ, UPT, UP0 ;  /* 0x000000ff0500728c */ /* 0x000fd2000bf05300 */
[----:B------:R-:W-:Y:S05]  /*8d90*/  BRA.U UP0, `(.L_x_103) ;  /* 0x00000001000c7547 */ /* 0x000fea000b800000 */
[----:B------:R-:W-:-:S13]  /*8da0*/  FSETP.NEU.AND P0, PT, R121, RZ, PT ;  /* 0x000000ff7900720b */ /* 0x000fda0003f0d000 */
[----:B------:R-:W-:Y:S05]  /*8db0*/  @!P0 EXIT ;  /* 0x000000000000894d */ /* 0x000fea0003800000 */
[----:B------:R-:W-:Y:S05]  /*8dc0*/  BRA `(.L_x_102) ;  /* 0x00000000002c7947 */ /* 0x000fea0003800000 */
.L_x_103:
[----:B------:R-:W-:Y:S01]  /*8dd0*/  LOP3.LUT P0, RZ, R234, 0xff, RZ, 0xc0, !PT ;  /* 0x000000ffeaff7812 */ /* 0x000fe2000780c0ff */
[----:B------:R-:W-:-:S12]  /*8de0*/  BSSY.RECONVERGENT B0, `(.L_x_102) ;  /* 0x0000009000007945 */ /* 0x000fd80003800200 */
[----:B------:R-:W-:Y:S05]  /*8df0*/  @P0 BRA `(.L_x_104) ;  /* 0x0000000000140947 */ /* 0x000fea0003800000 */
[----:B------:R-:W3:Y:S02]  /*8e00*/  LDCU.64 UR4, c[0x0][0x888] ;  /* 0x00011100ff0477ac */ /* 0x000ee40008000a00 */
[----:B---3--:R-:W-:-:S04]  /*8e10*/  ISETP.NE.U32.AND P0, PT, RZ, UR4, PT ;  /* 0x00000004ff007c0c */ /* 0x008fc8000bf05070 */
[----:B------:R-:W-:-:S13]  /*8e20*/  ISETP.NE.AND.EX P0, PT, RZ, UR5, PT, P0 ;  /* 0x00000005ff007c0c */ /* 0x000fda000bf05300 */
[----:B------:R-:W-:Y:S05]  /*8e30*/  @!P0 EXIT ;  /* 0x000000000000894d */ /* 0x000fea0003800000 */
[----:B------:R-:W-:Y:S05]  /*8e40*/  BRA `(.L_x_105) ;  /* 0x0000000000087947 */ /* 0x000fea0003800000 */
.L_x_104:
[----:B------:R-:W-:-:S13]  /*8e50*/  FSETP.NEU.AND P0, PT, R121, RZ, PT ;  /* 0x000000ff7900720b */ /* 0x000fda0003f0d000 */
[----:B------:R-:W-:Y:S05]  /*8e60*/  @!P0 EXIT ;  /* 0x000000000000894d */ /* 0x000fea0003800000 */
.L_x_105:
[----:B------:R-:W-:Y:S05]  /*8e70*/  BSYNC.RECONVERGENT B0 ;  /* 0x0000000000007941 */ /* 0x000fea0003800200 */
.L_x_102:
[----:B------:R-:W-:-:S04]  /*8e80*/  DEPBAR.LE SB0, 0x0 ;  /* 0x000080000000791a */ /* 0x000fc80000000000 */
[----:B------:R-:W-:Y:S05]  /*8e90*/  EXIT ;  /* 0x000000000000794d */ /* 0x000fea0003800000 */
.L_x_19:
[----:B--2---:R2:W3:Y:S02]  /*8ea0*/  SYNCS.PHASECHK.TRANS64.TRYWAIT P0, [R0+URZ+0xc0], R2 ;  /* 0x0000c002000075a7 */ /* 0x0044e400080011ff */
[----:B---3--:R-:W-:Y:S05]  /*8eb0*/  @!P0 NANOSLEEP.SYNCS 0x989680 ;  /* 0x009896800000895d */ /* 0x008fea0003900000 */
[----:B------:R-:W3:Y:S02]  /*8ec0*/  @!P0 SYNCS.PHASECHK.TRANS64 P0, [R0+URZ+0xc0], R2 ;  /* 0x0000c002000085a7 */ /* 0x000ee400080010ff */
[----:B---3--:R-:W-:Y:S05]  /*8ed0*/  @!P0 BRA `(.L_x_19) ;  /* 0xfffffffc00f08947 */ /* 0x008fea000383ffff */
[----:B------:R-:W-:Y:S05]  /*8ee0*/  BRA `(.L_x_106) ;  /* 0xffffff8400e47947 */ /* 0x000fea000383ffff */
.L_x_22:
[----:B-1----:R-:W-:Y:S07]  /*8ef0*/  MOV R0, UR33 ;  /* 0x0000002100007c02 */ /* 0x002fee0008000f00 */
.L_x_107:
[----:B-1----:R1:W2:Y:S02]  /*8f00*/  SYNCS.PHASECHK.TRANS64.TRYWAIT P0, [R0+URZ+0x10], R3 ;  /* 0x00001003000075a7 */ /* 0x0022a400080011ff */
[----:B--2---:R-:W-:Y:S05]  /*8f10*/  @!P0 NANOSLEEP.SYNCS 0x989680 ;  /* 0x009896800000895d */ /* 0x004fea0003900000 */
[----:B------:R-:W2:Y:S02]  /*8f20*/  @!P0 SYNCS.PHASECHK.TRANS64 P0, [R0+URZ+0x10], R3 ;  /* 0x00001003000085a7 */ /* 0x000ea400080010ff */
[----:B--2---:R-:W-:Y:S05]  /*8f30*/  @!P0 BRA `(.L_x_107) ;  /* 0xfffffffc00f08947 */ /* 0x004fea000383ffff */
[----:B------:R-:W-:Y:S05]  /*8f40*/  BRA `(.L_x_21) ;  /* 0xffffff88002c7947 */ /* 0x000fea000383ffff */
.L_x_28:
[----:B-1----:R-:W-:Y:S07]  /*8f50*/  MOV R0, UR33 ;  /* 0x0000002100007c02 */ /* 0x002fee0008000f00 */
.L_x_108:
[----:B-1----:R1:W2:Y:S02]  /*8f60*/  SYNCS.PHASECHK.TRANS64.TRYWAIT P0, [R0+URZ+0x10], R3 ;  /* 0x00001003000075a7 */ /* 0x0022a400080011ff */
[----:B--2---:R-:W-:Y:S05]  /*8f70*/  @!P0 NANOSLEEP.SYNCS 0x989680 ;  /* 0x009896800000895d */ /* 0x004fea0003900000 */
[----:B------:R-:W2:Y:S02]  /*8f80*/  @!P0 SYNCS.PHASECHK.TRANS64 P0, [R0+URZ+0x10], R3 ;  /* 0x00001003000085a7 */ /* 0x000ea400080010ff */
[----:B--2---:R-:W-:Y:S05]  /*8f90*/  @!P0 BRA `(.L_x_108) ;  /* 0xfffffffc00f08947 */ /* 0x004fea000383ffff */
[----:B------:R-:W-:Y:S05]  /*8fa0*/  BRA `(.L_x_27) ;  /* 0xffffff8c00047947 */ /* 0x000fea000383ffff */
.L_x_32:
[----:B-1----:R1:W2:Y:S02]  /*8fb0*/  SYNCS.PHASECHK.TRANS64.TRYWAIT P0, [R3+URZ+0x50], R0 ;  /* 0x00005000030075a7 */ /* 0x0022a400080011ff */
[----:B--2---:R-:W-:Y:S05]  /*8fc0*/  @!P0 NANOSLEEP.SYNCS 0x989680 ;  /* 0x009896800000895d */ /* 0x004fea0003900000 */
[----:B------:R-:W2:Y:S02]  /*8fd0*/  @!P0 SYNCS.PHASECHK.TRANS64 P0, [R3+URZ+0x50], R0 ;  /* 0x00005000030085a7 */ /* 0x000ea400080010ff */
[----:B--2---:R-:W-:Y:S05]  /*8fe0*/  @!P0 BRA `(.L_x_32) ;  /* 0xfffffffc00f08947 */ /* 0x004fea000383ffff */
[----:B------:R-:W-:Y:S05]  /*8ff0*/  BRA `(.L_x_109) ;  /* 0xffffff8c00bc7947 */ /* 0x000fea000383ffff */
.L_x_36:
[----:B------:R-:W-:-:S07]  /*9000*/  MOV R0, UR4 ;  /* 0x0000000400007c02 */ /* 0x000fce0008000f00 */
.L_x_110:
[----:B-1----:R1:W2:Y:S02]  /*9010*/  SYNCS.PHASECHK.TRANS64.TRYWAIT P0, [R0+URZ], R2 ;  /* 0x00000002000075a7 */ /* 0x0022a400080011ff */
[----:B--2---:R-:W-:Y:S05]  /*9020*/  @!P0 NANOSLEEP.SYNCS 0x989680 ;  /* 0x009896800000895d */ /* 0x004fea0003900000 */
[----:B------:R-:W2:Y:S02]  /*9030*/  @!P0 SYNCS.PHASECHK.TRANS64 P0, [R0+URZ], R2 ;  /* 0x00000002000085a7 */ /* 0x000ea400080010ff */
[----:B--2---:R-:W-:Y:S05]  /*9040*/  @!P0 BRA `(.L_x_110) ;  /* 0xfffffffc00f08947 */ /* 0x004fea000383ffff */
[----:B------:R-:W-:Y:S05]  /*9050*/  BRA `(.L_x_111) ;  /* 0xffffff9400607947 */ /* 0x000fea000383ffff */
.L_x_39:
[----:B--2---:R2:W3:Y:S02]  /*9060*/  SYNCS.PHASECHK.TRANS64.TRYWAIT P0, [R2+URZ+0xb0], R4 ;  /* 0x0000b004020075a7 */ /* 0x0044e400080011ff */
[----:B---3--:R-:W-:Y:S05]  /*9070*/  @!P0 NANOSLEEP.SYNCS 0x989680 ;  /* 0x009896800000895d */ /* 0x008fea0003900000 */
[----:B------:R-:W3:Y:S02]  /*9080*/  @!P0 SYNCS.PHASECHK.TRANS64 P0, [R2+URZ+0xb0], R4 ;  /* 0x0000b004020085a7 */ /* 0x000ee400080010ff */
[----:B---3--:R-:W-:Y:S05]  /*9090*/  @!P0 BRA `(.L_x_39) ;  /* 0xfffffffc00f08947 */ /* 0x008fea000383ffff */
[----:B------:R-:W-:Y:S05]  /*90a0*/  BRA `(.L_x_112) ;  /* 0xffffff9400bc7947 */ /* 0x000fea000383ffff */
.L_x_40:
[----:B------:R-:W-:-:S07]  /*90b0*/  MOV R2, UR4 ;  /* 0x0000000400027c02 */ /* 0x000fce0008000f00 */
.L_x_113:
[----:B--2---:R2:W3:Y:S02]  /*90c0*/  SYNCS.PHASECHK.TRANS64.TRYWAIT P0, [R2+URZ+0x60], R5 ;  /* 0x00006005020075a7 */ /* 0x0044e400080011ff */
[----:B---3--:R-:W-:Y:S05]  /*90d0*/  @!P0 NANOSLEEP.SYNCS 0x989680 ;  /* 0x009896800000895d */ /* 0x008fea0003900000 */
[----:B------:R-:W3:Y:S02]  /*90e0*/  @!P0 SYNCS.PHASECHK.TRANS64 P0, [R2+URZ+0x60], R5 ;  /* 0x00006005020085a7 */ /* 0x000ee400080010ff */
[----:B---3--:R-:W-:Y:S05]  /*90f0*/  @!P0 BRA `(.L_x_113) ;  /* 0xfffffffc00f08947 */ /* 0x008fea000383ffff */
[----:B------:R-:W-:Y:S05]  /*9100*/  BRA `(.L_x_114) ;  /* 0xffffff9400cc7947 */ /* 0x000fea000383ffff */
.L_x_41:
[----:B--2---:R2:W3:Y:S02]  /*9110*/  SYNCS.PHASECHK.TRANS64.TRYWAIT P1, [R2+URZ+0x50], R4 ;  /* 0x00005004020075a7 */ /* 0x0044e400080211ff */
[----:B---3--:R-:W-:Y:S05]  /*9120*/  @!P1 NANOSLEEP.SYNCS 0x989680 ;  /* 0x009896800000995d */ /* 0x008fea0003900000 */
[----:B------:R-:W3:Y:S02]  /*9130*/  @!P1 SYNCS.PHASECHK.TRANS64 P1, [R2+URZ+0x50], R4 ;  /* 0x00005004020095a7 */ /* 0x000ee400080210ff */
[----:B---3--:R-:W-:Y:S05]  /*9140*/  @!P1 BRA `(.L_x_41) ;  /* 0xfffffffc00f09947 */ /* 0x008fea000383ffff */
[----:B------:R-:W-:Y:S05]  /*9150*/  BRA `(.L_x_115) ;  /* 0xffffff9400fc7947 */ /* 0x000fea000383ffff */
.L_x_44:
[----:B------:R-:W-:-:S07]  /*9160*/  MOV R0, UR4 ;  /* 0x0000000400007c02 */ /* 0x000fce0008000f00 */
.L_x_116:
[----:B--2---:R2:W3:Y:S02]  /*9170*/  SYNCS.PHASECHK.TRANS64.TRYWAIT P0, [R0+URZ+0x60], R2 ;  /* 0x00006002000075a7 */ /* 0x0044e400080011ff */
[----:B---3--:R-:W-:Y:S05]  /*9180*/  @!P0 NANOSLEEP.SYNCS 0x989680 ;  /* 0x009896800000895d */ /* 0x008fea0003900000 */
[----:B------:R-:W3:Y:S02]  /*9190*/  @!P0 SYNCS.PHASECHK.TRANS64 P0, [R0+URZ+0x60], R2 ;  /* 0x00006002000085a7 */ /* 0x000ee400080010ff */
[----:B---3--:R-:W-:Y:S05]  /*91a0*/  @!P0 BRA `(.L_x_116) ;  /* 0xfffffffc00f08947 */ /* 0x008fea000383ffff */
[----:B------:R-:W-:Y:S05]  /*91b0*/  BRA `(.L_x_43) ;  /* 0xffffff9800507947 */ /* 0x000fea000383ffff */
.L_x_51:
[----:B--2---:R2:W3:Y:S02]  /*91c0*/  SYNCS.PHASECHK.TRANS64.TRYWAIT P1, [R0+URZ+0x50], R2 ;  /* 0x00005002000075a7 */ /* 0x0044e400080211ff */
[----:B---3--:R-:W-:Y:S05]  /*91d0*/  @!P1 NANOSLEEP.SYNCS 0x989680 ;  /* 0x009896800000995d */ /* 0x008fea0003900000 */
[----:B------:R-:W3:Y:S02]  /*91e0*/  @!P1 SYNCS.PHASECHK.TRANS64 P1, [R0+URZ+0x50], R2 ;  /* 0x00005002000095a7 */ /* 0x000ee400080210ff */
[----:B---3--:R-:W-:Y:S05]  /*91f0*/  @!P1 BRA `(.L_x_51) ;  /* 0xfffffffc00f09947 */ /* 0x008fea000383ffff */
[----:B------:R-:W-:Y:S05]  /*9200*/  BRA `(.L_x_117) ;  /* 0xffffff9c00e07947 */ /* 0x000fea000383ffff */
.L_x_52:
[----:B------:R-:W-:-:S07]  /*9210*/  MOV R2, UR46 ;  /* 0x0000002e00027c02 */ /* 0x000fce0008000f00 */
.L_x_118:
[----:B-1----:R1:W2:Y:S02]  /*9220*/  SYNCS.PHASECHK.TRANS64.TRYWAIT P0, [R2+URZ+0x90], R0 ;  /* 0x00009000020075a7 */ /* 0x0022a400080011ff */
[----:B--2---:R-:W-:Y:S05]  /*9230*/  @!P0 NANOSLEEP.SYNCS 0x989680 ;  /* 0x009896800000895d */ /* 0x004fea0003900000 */
[----:B------:R-:W2:Y:S02]  /*9240*/  @!P0 SYNCS.PHASECHK.TRANS64 P0, [R2+URZ+0x90], R0 ;  /* 0x00009000020085a7 */ /* 0x000ea400080010ff */
[----:B--2---:R-:W-:Y:S05]  /*9250*/  @!P0 BRA `(.L_x_118) ;  /* 0xfffffffc00f08947 */ /* 0x004fea000383ffff */
[----:B------:R-:W-:Y:S05]  /*9260*/  BRA `(.L_x_119) ;  /* 0xffffffa000287947 */ /* 0x000fea000383ffff */
.L_x_55:
[----:B------:R-:W-:Y:S07]  /*9270*/  MOV R0, UR7 ;  /* 0x0000000700007c02 */ /* 0x000fee0008000f00 */
.L_x_120:
[----:B-1----:R1:W2:Y:S02]  /*9280*/  SYNCS.PHASECHK.TRANS64.TRYWAIT P0, [R0+URZ], R2 ;  /* 0x00000002000075a7 */ /* 0x0022a400080011ff */
[----:B--2---:R-:W-:Y:S05]  /*9290*/  @!P0 NANOSLEEP.SYNCS 0x989680 ;  /* 0x009896800000895d */ /* 0x004fea0003900000 */
[----:B------:R-:W2:Y:S02]  /*92a0*/  @!P0 SYNCS.PHASECHK.TRANS64 P0, [R0+URZ], R2 ;  /* 0x00000002000085a7 */ /* 0x000ea400080010ff */
[----:B--2---:R-:W-:Y:S05]  /*92b0*/  @!P0 BRA `(.L_x_120) ;  /* 0xfffffffc00f08947 */ /* 0x004fea000383ffff */
[----:B------:R-:W-:Y:S05]  /*92c0*/  BRA `(.L_x_54) ;  /* 0xffffffa000447947 */ /* 0x000fea000383ffff */
.L_x_58:
[----:B------:R-:W-:-:S07]  /*92d0*/  MOV R0, UR4 ;  /* 0x0000000400007c02 */ /* 0x000fce0008000f00 */
.L_x_121:
[----:B-1----:R1:W3:Y:S02]  /*92e0*/  SYNCS.PHASECHK.TRANS64.TRYWAIT P0, [R0+URZ], R2 ;  /* 0x00000002000075a7 */ /* 0x0022e400080011ff */
[----:B---3--:R-:W-:Y:S05]  /*92f0*/  @!P0 NANOSLEEP.SYNCS 0x989680 ;  /* 0x009896800000895d */ /* 0x008fea0003900000 */
[----:B------:R-:W3:Y:S02]  /*9300*/  @!P0 SYNCS.PHASECHK.TRANS64 P0, [R0+URZ], R2 ;  /* 0x00000002000085a7 */ /* 0x000ee400080010ff */
[----:B---3--:R-:W-:Y:S05]  /*9310*/  @!P0 BRA `(.L_x_121) ;  /* 0xfffffffc00f08947 */ /* 0x008fea000383ffff */
[----:B------:R-:W-:Y:S05]  /*9320*/  BRA `(.L_x_122) ;  /* 0xffffffa400747947 */ /* 0x000fea000383ffff */
.L_x_59:
[----:B------:R-:W-:-:S07]  /*9330*/  MOV R0, UR5 ;  /* 0x0000000500007c02 */ /* 0x000fce0008000f00 */
.L_x_123:
[----:B-1----:R1:W2:Y:S02]  /*9340*/  SYNCS.PHASECHK.TRANS64.TRYWAIT P0, [R0+URZ], R3 ;  /* 0x00000003000075a7 */ /* 0x0022a400080011ff */
[----:B--2---:R-:W-:Y:S05]  /*9350*/  @!P0 NANOSLEEP.SYNCS 0x989680 ;  /* 0x009896800000895d */ /* 0x004fea0003900000 */
[----:B------:R-:W2:Y:S02]  /*9360*/  @!P0 SYNCS.PHASECHK.TRANS64 P0, [R0+URZ], R3 ;  /* 0x00000003000085a7 */ /* 0x000ea400080010ff */
[----:B--2---:R-:W-:Y:S05]  /*9370*/  @!P0 BRA `(.L_x_123) ;  /* 0xfffffffc00f08947 */ /* 0x004fea000383ffff */
[----:B------:R-:W-:Y:S05]  /*9380*/  BRA `(.L_x_124) ;  /* 0xffffffa400807947 */ /* 0x000fea000383ffff */
.L_x_60:
[----:B------:R-:W-:-:S07]  /*9390*/  MOV R0, UR5 ;  /* 0x0000000500007c02 */ /* 0x000fce0008000f00 */
.L_x_125:
[----:B-1----:R1:W2:Y:S02]  /*93a0*/  SYNCS.PHASECHK.TRANS64.TRYWAIT P0, [R0+URZ], R3 ;  /* 0x00000003000075a7 */ /* 0x0022a400080011ff */
[----:B--2---:R-:W-:Y:S05]  /*93b0*/  @!P0 NANOSLEEP.SYNCS 0x989680 ;  /* 0x009896800000895d */ /* 0x004fea0003900000 */
[----:B------:R-:W2:Y:S02]  /*93c0*/  @!P0 SYNCS.PHASECHK.TRANS64 P0, [R0+URZ], R3 ;  /* 0x00000003000085a7 */ /* 0x000ea400080010ff */
[----:B--2---:R-:W-:Y:S05]  /*93d0*/  @!P0 BRA `(.L_x_125) ;  /* 0xfffffffc00f08947 */ /* 0x004fea000383ffff */
[----:B------:R-:W-:Y:S05]  /*93e0*/  BRA `(.L_x_126) ;  /* 0xffffffa4008c7947 */ /* 0x000fea000383ffff */
.L_x_61:
[----:B-1----:R-:W-:-:S07]  /*93f0*/  MOV R0, UR4 ;  /* 0x0000000400007c02 */ /* 0x002fce0008000f00 */
.L_x_127:
[----:B-1----:R1:W2:Y:S02]  /*9400*/  SYNCS.PHASECHK.TRANS64.TRYWAIT P0, [R0+URZ], R2 ;  /* 0x00000002000075a7 */ /* 0x0022a400080011ff */
[----:B--2---:R-:W-:Y:S05]  /*9410*/  @!P0 NANOSLEEP.SYNCS 0x989680 ;  /* 0x009896800000895d */ /* 0x004fea0003900000 */
[----:B------:R-:W2:Y:S02]  /*9420*/  @!P0 SYNCS.PHASECHK.TRANS64 P0, [R0+URZ], R2 ;  /* 0x00000002000085a7 */ /* 0x000ea400080010ff */
[----:B--2---:R-:W-:Y:S05]  /*9430*/  @!P0 BRA `(.L_x_127) ;  /* 0xfffffffc00f08947 */ /* 0x004fea000383ffff */
[----:B------:R-:W-:Y:S05]  /*9440*/  BRA `(.L_x_128) ;  /* 0xffffffa400987947 */ /* 0x000fea000383ffff */
.L_x_66:
[----:B--2---:R2:W4:Y:S02]  /*9450*/  SYNCS.PHASECHK.TRANS64.TRYWAIT P0, [R3+URZ+0x50], R0 ;  /* 0x00005000030075a7 */ /* 0x00452400080011ff */
[----:B----4-:R-:W-:Y:S05]  /*9460*/  @!P0 NANOSLEEP.SYNCS 0x989680 ;  /* 0x009896800000895d */ /* 0x010fea0003900000 */
[----:B------:R-:W4:Y:S02]  /*9470*/  @!P0 SYNCS.PHASECHK.TRANS64 P0, [R3+URZ+0x50], R0 ;  /* 0x00005000030085a7 */ /* 0x000f2400080010ff */
[----:B----4-:R-:W-:Y:S05]  /*9480*/  @!P0 BRA `(.L_x_66) ;  /* 0xfffffffc00f08947 */ /* 0x010fea000383ffff */
[----:B------:R-:W-:Y:S05]  /*9490*/  BRA `(.L_x_129) ;  /* 0xffffffa800b87947 */ /* 0x000fea000383ffff */
.L_x_69:
[----:B-1----:R-:W-:Y:S07]  /*94a0*/  MOV R0, UR6 ;  /* 0x0000000600007c02 */ /* 0x002fee0008000f00 */
.L_x_130:
[----:B-1----:R1:W2:Y:S02]  /*94b0*/  SYNCS.PHASECHK.TRANS64.TRYWAIT P1, [R0+URZ+0x48], R2 ;  /* 0x00004802000075a7 */ /* 0x0022a400080211ff */
[----:B--2---:R-:W-:Y:S05]  /*94c0*/  @!P1 NANOSLEEP.SYNCS 0x989680 ;  /* 0x009896800000995d */ /* 0x004fea0003900000 */
[----:B------:R-:W2:Y:S02]  /*94d0*/  @!P1 SYNCS.PHASECHK.TRANS64 P1, [R0+URZ+0x48], R2 ;  /* 0x00004802000095a7 */ /* 0x000ea400080210ff */
[----:B--2---:R-:W-:Y:S05]  /*94e0*/  @!P1 BRA `(.L_x_130) ;  /* 0xfffffffc00f09947 */ /* 0x004fea000383ffff */
[----:B------:R-:W-:Y:S05]  /*94f0*/  BRA `(.L_x_68) ;  /* 0xffffffb000287947 */ /* 0x000fea000383ffff */
.L_x_72:
[----:B------:R-:W-:Y:S07]  /*9500*/  MOV R2, UR5 ;  /* 0x0000000500027c02 */ /* 0x000fee0008000f00 */
.L_x_131:
[----:B-1----:R1:W2:Y:S02]  /*9510*/  SYNCS.PHASECHK.TRANS64.TRYWAIT P2, [R2+URZ+0x30], R0 ;  /* 0x00003000020075a7 */ /* 0x0022a400080411ff */
[----:B--2---:R-:W-:Y:S05]  /*9520*/  @!P2 NANOSLEEP.SYNCS 0x989680 ;  /* 0x009896800000a95d */ /* 0x004fea0003900000 */
[----:B------:R-:W2:Y:S02]  /*9530*/  @!P2 SYNCS.PHASECHK.TRANS64 P2, [R2+URZ+0x30], R0 ;  /* 0x000030000200a5a7 */ /* 0x000ea400080410ff */
[----:B--2---:R-:W-:Y:S05]  /*9540*/  @!P2 BRA `(.L_x_131) ;  /* 0xfffffffc00f0a947 */ /* 0x004fea000383ffff */
[----:B------:R-:W-:Y:S05]  /*9550*/  BRA `(.L_x_132) ;  /* 0xffffffb000847947 */ /* 0x000fea000383ffff */
.L_x_74:
[----:B------:R-:W-:-:S07]  /*9560*/  MOV R0, UR4 ;  /* 0x0000000400007c02 */ /* 0x000fce0008000f00 */
.L_x_133:
[----:B-1----:R1:W4:Y:S02]  /*9570*/  SYNCS.PHASECHK.TRANS64.TRYWAIT P0, [R0+URZ], R2 ;  /* 0x00000002000075a7 */ /* 0x00232400080011ff */
[----:B----4-:R-:W-:Y:S05]  /*9580*/  @!P0 NANOSLEEP.SYNCS 0x989680 ;  /* 0x009896800000895d */ /* 0x010fea0003900000 */
[----:B------:R-:W4:Y:S02]  /*9590*/  @!P0 SYNCS.PHASECHK.TRANS64 P0, [R0+URZ], R2 ;  /* 0x00000002000085a7 */ /* 0x000f2400080010ff */
[----:B----4-:R-:W-:Y:S05]  /*95a0*/  @!P0 BRA `(.L_x_133) ;  /* 0xfffffffc00f08947 */ /* 0x010fea000383ffff */
[----:B------:R-:W-:Y:S05]  /*95b0*/  BRA `(.L_x_134) ;  /* 0xffffffb4007c7947 */ /* 0x000fea000383ffff */
.L_x_76:
[----:B------:R-:W-:Y:S07]  /*95c0*/  MOV R0, UR4 ;  /* 0x0000000400007c02 */ /* 0x000fee0008000f00 */
.L_x_135:
[----:B--2---:R2:W3:Y:S02]  /*95d0*/  SYNCS.PHASECHK.TRANS64.TRYWAIT P0, [R0+URZ+0x50], R3 ;  /* 0x00005003000075a7 */ /* 0x0044e400080011ff */
[----:B---3--:R-:W-:Y:S05]  /*95e0*/  @!P0 NANOSLEEP.SYNCS 0x989680 ;  /* 0x009896800000895d */ /* 0x008fea0003900000 */
[----:B------:R-:W3:Y:S02]  /*95f0*/  @!P0 SYNCS.PHASECHK.TRANS64 P0, [R0+URZ+0x50], R3 ;  /* 0x00005003000085a7 */ /* 0x000ee400080010ff */
[----:B---3--:R-:W-:Y:S05]  /*9600*/  @!P0 BRA `(.L_x_135) ;  /* 0xfffffffc00f08947 */ /* 0x008fea000383ffff */
[----:B------:R-:W-:Y:S05]  /*9610*/  BRA `(.L_x_136) ;  /* 0xffffffb800207947 */ /* 0x000fea000383ffff */
.L_x_86:
[----:B-1----:R1:W2:Y:S02]  /*9620*/  SYNCS.PHASECHK.TRANS64.TRYWAIT P1, [R3+URZ+0x20], R4 ;  /* 0x00002004030075a7 */ /* 0x0022a400080211ff */
[----:B--2---:R-:W-:Y:S05]  /*9630*/  @!P1 NANOSLEEP.SYNCS 0x989680 ;  /* 0x009896800000995d */ /* 0x004fea0003900000 */
[----:B------:R-:W2:Y:S02]  /*9640*/  @!P1 SYNCS.PHASECHK.TRANS64 P1, [R3+URZ+0x20], R4 ;  /* 0x00002004030095a7 */ /* 0x000ea400080210ff */
[----:B--2---:R-:W-:Y:S05]  /*9650*/  @!P1 BRA `(.L_x_86) ;  /* 0xfffffffc00f09947 */ /* 0x004fea000383ffff */
[----:B------:R-:W-:Y:S05]  /*9660*/  BRA `(.L_x_85) ;  /* 0xffffffc800047947 */ /* 0x000fea000383ffff */
.L_x_88:
[----:B---3--:R3:W4:Y:S02]  /*9670*/  SYNCS.PHASECHK.TRANS64.TRYWAIT P0, [R0+URZ+0x70], R5 ;  /* 0x00007005000075a7 */ /* 0x00872400080011ff */
[----:B----4-:R-:W-:Y:S05]  /*9680*/  @!P0 NANOSLEEP.SYNCS 0x989680 ;  /* 0x009896800000895d */ /* 0x010fea0003900000 */
[----:B------:R-:W4:Y:S02]  /*9690*/  @!P0 SYNCS.PHASECHK.TRANS64 P0, [R0+URZ+0x70], R5 ;  /* 0x00007005000085a7 */ /* 0x000f2400080010ff */
[----:B----4-:R-:W-:Y:S05]  /*96a0*/  @!P0 BRA `(.L_x_88) ;  /* 0xfffffffc00f08947 */ /* 0x010fea000383ffff */
[----:B------:R-:W-:Y:S05]  /*96b0*/  BRA `(.L_x_87) ;  /* 0xffffffc800d07947 */ /* 0x000fea000383ffff */
        .weak           $__internal_0_$__cuda_sm10x_tcgen05_guardrail_trap_col_being_dealloced_not_returned_by_alloc
        .type           $__internal_0_$__cuda_sm10x_tcgen05_guardrail_trap_col_being_dealloced_not_returned_by_alloc,@function
        .size           $__internal_0_$__cuda_sm10x_tcgen05_guardrail_trap_col_being_dealloced_not_returned_by_alloc,($__internal_1_$__cuda_sm10x_tcgen05_guardrail_trap_phase_invalid_during_alloc - $__internal_0_$__cuda_sm10x_tcgen05_guardrail_trap_col_being_dealloced_not_returned_by_alloc)
$__internal_0_$__cuda_sm10x_tcgen05_guardrail_trap_col_being_dealloced_not_returned_by_alloc:
[----:B------:R-:W-:Y:S05]  /*96c0*/  BPT.TRAP 0x1 ;  /* 0x000000040000795c */ /* 0x000fea0000300000 */
[----:B------:R-:W-:-:S04]  /*96d0*/  HFMA2 R3, -RZ, RZ, 0, 0 ;  /* 0x00000000ff037431 */ /* 0x000fc800000001ff */
[----:B------:R-:W-:Y:S05]  /*96e0*/  RET.REL.NODEC R2 `(_ZN7cutlass13device_kernelINS_4gemm6kernel13GemmUniversalIN4cute5tupleIJiiiiEEENS1_10collective13CollectiveMmaINS1_35MainloopSm100TmaUmmaWarpSpecializedILi2ELi2ELi4ENS5_IJNS4_1CILi1EEESB_SB_EEEEENS5_IJNSA_ILi64EEENSA_ILi224EEENSA_ILi128EEEEEENS_10bfloat16_tENS5_IJlSB_lEEESI_SJ_NS4_8TiledMMAINS4_8MMA_AtomIJNS4_20SM100_MMA_F16BF16_SSISI_SI_fLi64ELi224ELNS4_4UMMA5MajorE0ELSO_0ELNSN_7ScaleInE0ELSP_0EEEEEENS4_6LayoutISC_NS5_IJNSA_ILi0EEEST_ST_EEEEENS5_IJNS4_10UnderscoreESW_SW_EEEEENS4_13SM90_TMA_LOADENS4_14ComposedLayoutINS4_7SwizzleILi3ELi4ELi3EEENS4_18smem_ptr_flag_bitsILi16EEENSS_INS5_IJNSA_ILi8EEESE_EEENS5_IJSE_SB_EEEEEEEvNS4_8identityESZ_S19_vS1A_EENS_8epilogue10collective18CollectiveEpilogueINS1C_23Sm100TmaWarpSpecializedILi2ELi1ELi112ELb1ELb0EEEJSH_NS5_IJNSS_ISE_SB_EENSS_ISF_SB_EEEEESI_SJ_SI_SJ_NS1C_6fusion15FusionCallbacksIS1G_NS1K_17LinearCombinationISI_fSI_fLNS_15FloatRoundStyleE2EEESH_S1J_JEEENS4_5SM1004TMEM4LOAD26SM100_TMEM_LOAD_16dp256b4xESZ_NS10_INS11_ILi2ELi4ELi3EEES14_NSS_INS5_IJS15_NSA_ILi32EEEEEENS5_IJS1V_SB_EEEEEEENS4_17SM75_U32x4_LDSM_NENS4_14SM90_TMA_STOREES1Z_NS4_17SM90_U32x4_STSM_NENS4_39AutoVectorizingCopyWithAssumedAlignmentILi128EEEEEEvvEEEEvNT_6ParamsE) ;  /* 0xffffff6802447950 */ /* 0x000fea0003c3ffff */
        .weak           $__internal_1_$__cuda_sm10x_tcgen05_guardrail_trap_phase_invalid_during_alloc
        .type           $__internal_1_$__cuda_sm10x_tcgen05_guardrail_trap_phase_invalid_during_alloc,@function
        .size           $__internal_1_$__cuda_sm10x_tcgen05_guardrail_trap_phase_invalid_during_alloc,($__internal_2_$__cuda_sm10x_tcgen05_guardrail_trap_unallocated_columns_being_dealloced - $__internal_1_$__cuda_sm10x_tcgen05_guardrail_trap_phase_invalid_during_alloc)
$__internal_1_$__cuda_sm10x_tcgen05_guardrail_trap_phase_invalid_during_alloc:
[----:B------:R-:W-:Y:S05]  /*96f0*/  BPT.TRAP 0x1 ;  /* 0x000000040000795c */ /* 0x000fea0000300000 */
[----:B------:R-:W-:-:S04]  /*9700*/  MOV R3, 0x0 ;  /* 0x0000000000037802 */ /* 0x000fc80000000f00 */
[----:B------:R-:W-:Y:S05]  /*9710*/  RET.REL.NODEC R2 `(_ZN7cutlass13device_kernelINS_4gemm6kernel13GemmUniversalIN4cute5tupleIJiiiiEEENS1_10collective13CollectiveMmaINS1_35MainloopSm100TmaUmmaWarpSpecializedILi2ELi2ELi4ENS5_IJNS4_1CILi1EEESB_SB_EEEEENS5_IJNSA_ILi64EEENSA_ILi224EEENSA_ILi128EEEEEENS_10bfloat16_tENS5_IJlSB_lEEESI_SJ_NS4_8TiledMMAINS4_8MMA_AtomIJNS4_20SM100_MMA_F16BF16_SSISI_SI_fLi64ELi224ELNS4_4UMMA5MajorE0ELSO_0ELNSN_7ScaleInE0ELSP_0EEEEEENS4_6LayoutISC_NS5_IJNSA_ILi0EEEST_ST_EEEEENS5_IJNS4_10UnderscoreESW_SW_EEEEENS4_13SM90_TMA_LOADENS4_14ComposedLayoutINS4_7SwizzleILi3ELi4ELi3EEENS4_18smem_ptr_flag_bitsILi16EEENSS_INS5_IJNSA_ILi8EEESE_EEENS5_IJSE_SB_EEEEEEEvNS4_8identityESZ_S19_vS1A_EENS_8epilogue10collective18CollectiveEpilogueINS1C_23Sm100TmaWarpSpecializedILi2ELi1ELi112ELb1ELb0EEEJSH_NS5_IJNSS_ISE_SB_EENSS_ISF_SB_EEEEESI_SJ_SI_SJ_NS1C_6fusion15FusionCallbacksIS1G_NS1K_17LinearCombinationISI_fSI_fLNS_15FloatRoundStyleE2EEESH_S1J_JEEENS4_5SM1004TMEM4LOAD26SM100_TMEM_LOAD_16dp256b4xESZ_NS10_INS11_ILi2ELi4ELi3EEES14_NSS_INS5_IJS15_NSA_ILi32EEEEEENS5_IJS1V_SB_EEEEEEENS4_17SM75_U32x4_LDSM_NENS4_14SM90_TMA_STOREES1Z_NS4_17SM90_U32x4_STSM_NENS4_39AutoVectorizingCopyWithAssumedAlignmentILi128EEEEEEvvEEEEvNT_6ParamsE) ;  /* 0xffffff6802387950 */ /* 0x000fea0003c3ffff */
        .weak           $__internal_2_$__cuda_sm10x_tcgen05_guardrail_trap_unallocated_columns_being_dealloced
        .type           $__internal_2_$__cuda_sm10x_tcgen05_guardrail_trap_unallocated_columns_being_dealloced,@function
        .size           $__internal_2_$__cuda_sm10x_tcgen05_guardrail_trap_unallocated_columns_being_dealloced,(.L_x_138 - $__internal_2_$__cuda_sm10x_tcgen05_guardrail_trap_unallocated_columns_being_dealloced)
$__internal_2_$__cuda_sm10x_tcgen05_guardrail_trap_unallocated_columns_being_dealloced:
[----:B------:R-:W-:Y:S05]  /*9720*/  BPT.TRAP 0x1 ;  /* 0x000000040000795c */ /* 0x000fea0000300000 */
[----:B------:R-:W-:-:S04]  /*9730*/  HFMA2 R3, -RZ, RZ, 0, 0 ;  /* 0x00000000ff037431 */ /* 0x000fc800000001ff */
[----:B------:R-:W-:Y:S05]  /*9740*/  RET.REL.NODEC R2 `(_ZN7cutlass13device_kernelINS_4gemm6kernel13GemmUniversalIN4cute5tupleIJiiiiEEENS1_10collective13CollectiveMmaINS1_35MainloopSm100TmaUmmaWarpSpecializedILi2ELi2ELi4ENS5_IJNS4_1CILi1EEESB_SB_EEEEENS5_IJNSA_ILi64EEENSA_ILi224EEENSA_ILi128EEEEEENS_10bfloat16_tENS5_IJlSB_lEEESI_SJ_NS4_8TiledMMAINS4_8MMA_AtomIJNS4_20SM100_MMA_F16BF16_SSISI_SI_fLi64ELi224ELNS4_4UMMA5MajorE0ELSO_0ELNSN_7ScaleInE0ELSP_0EEEEEENS4_6LayoutISC_NS5_IJNSA_ILi0EEEST_ST_EEEEENS5_IJNS4_10UnderscoreESW_SW_EEEEENS4_13SM90_TMA_LOADENS4_14ComposedLayoutINS4_7SwizzleILi3ELi4ELi3EEENS4_18smem_ptr_flag_bitsILi16EEENSS_INS5_IJNSA_ILi8EEESE_EEENS5_IJSE_SB_EEEEEEEvNS4_8identityESZ_S19_vS1A_EENS_8epilogue10collective18CollectiveEpilogueINS1C_23Sm100TmaWarpSpecializedILi2ELi1ELi112ELb1ELb0EEEJSH_NS5_IJNSS_ISE_SB_EENSS_ISF_SB_EEEEESI_SJ_SI_SJ_NS1C_6fusion15FusionCallbacksIS1G_NS1K_17LinearCombinationISI_fSI_fLNS_15FloatRoundStyleE2EEESH_S1J_JEEENS4_5SM1004TMEM4LOAD26SM100_TMEM_LOAD_16dp256b4xESZ_NS10_INS11_ILi2ELi4ELi3EEES14_NSS_INS5_IJS15_NSA_ILi32EEEEEENS5_IJS1V_SB_EEEEEEENS4_17SM75_U32x4_LDSM_NENS4_14SM90_TMA_STOREES1Z_NS4_17SM90_U32x4_STSM_NENS4_39AutoVectorizingCopyWithAssumedAlignmentILi128EEEEEEvvEEEEvNT_6ParamsE) ;  /* 0xffffff68022c7950 */ /* 0x000fea0003c3ffff */
.L_x_137:
[----:B------:R-:W-:-:S00]  /*9750*/  BRA `(.L_x_137) ;  /* 0xfffffffc00fc7947 */ /* 0x000fc0000383ffff */
[----:B------:R-:W-:-:S00]  /*9760*/  NOP ;  /* 0x0000000000007918 */ /* 0x000fc00000000000 */
        /* <DEDUP_REMOVED lines=9> */
.L_x_138:


//--------------------- .nv.global.init           --------------------------
	.section	.nv.global.init,"aw",@progbits
.nv.global.init:
	.type		$str$27,@object
	.size		$str$27,($str$28 - $str$27)
$str$27:
        /*0000*/ 	.byte	0x28, 0x61, 0x64, 0x64, 0x72, 0x65, 0x73, 0x73, 0x20, 0x26, 0x20, 0x6d, 0x61, 0x73, 0x6b, 0x29
        /*0010*/ 	.byte	0x20, 0x3d, 0x3d, 0x20, 0x30, 0x00
	.type		$str$28,@object
	.size		$str$28,($str$26 - $str$28)
$str$28:
        /*0016*/ 	.byte	0x2f, 0x74, 0x6d, 0x70, 0x2f, 0x63, 0x75, 0x74, 0x6c, 0x61, 0x73, 0x73, 0x5f, 0x73, 0x77, 0x65
        /*0026*/ 	.byte	0x65, 0x70, 0x5f, 0x73, 0x72, 0x63, 0x2f, 0x69, 0x6e, 0x63, 0x6c, 0x75, 0x64, 0x65, 0x2f, 0x63
        /*0036*/ 	.byte	0x75, 0x74, 0x65, 0x2f, 0x70, 0x6f, 0x69, 0x6e, 0x74, 0x65, 0x72, 0x5f, 0x66, 0x6c, 0x61, 0x67
        /*0046*/ 	.byte	0x67, 0x65, 0x64, 0x2e, 0x68, 0x70, 0x70, 0x00
	.type		$str$26,@object
	.size		$str$26,($str$25 - $str$26)
$str$26:
        /*004e*/ 	.byte	0x2f, 0x74, 0x6d, 0x70, 0x2f, 0x63, 0x75, 0x74, 0x6c, 0x61, 0x73, 0x73, 0x5f, 0x73, 0x77, 0x65
        /*005e*/ 	.byte	0x65, 0x70, 0x5f, 0x73, 0x72, 0x63, 0x2f, 0x69, 0x6e, 0x63, 0x6c, 0x75, 0x64, 0x65, 0x2f, 0x63
        /*006e*/ 	.byte	0x75, 0x74, 0x65, 0x2f, 0x61, 0x74, 0x6f, 0x6d, 0x2f, 0x63, 0x6f, 0x70, 0x79, 0x5f, 0x74, 0x72
        /*007e*/ 	.byte	0x61, 0x69, 0x74, 0x73, 0x5f, 0x73, 0x6d, 0x31, 0x30, 0x30, 0x2e, 0x68, 0x70, 0x70, 0x00
	.type		$str$25,@object
	.size		$str$25,(__unnamed_1 - $str$25)
$str$25:
        /*008d*/ 	.byte	0x28, 0x28, 0x75, 0x69, 0x6e, 0x74, 0x33, 0x32, 0x5f, 0x74, 0x28, 0x74, 0x68, 0x72, 0x65, 0x61
        /*009d*/ 	.byte	0x64, 0x49, 0x64, 0x78, 0x2e, 0x78, 0x29, 0x20, 0x2f, 0x20, 0x33, 0x32, 0x29, 0x20, 0x25, 0x20
        /*00ad*/ 	.byte	0x34, 0x29, 0x20, 0x3d, 0x3d, 0x20, 0x28, 0x28, 0x28, 0x74, 0x6d, 0x65, 0x6d, 0x5f, 0x61, 0x64
        /*00bd*/ 	.byte	0x64, 0x72, 0x20, 0x3e, 0x3e, 0x20, 0x31, 0x36, 0x29, 0x20, 0x2f, 0x20, 0x33, 0x32, 0x29, 0x20
        /*00cd*/ 	.byte	0x25, 0x20, 0x34, 0x29, 0x00
	.type		__unnamed_1,@object
	.size		__unnamed_1,(__unnamed_2 - __unnamed_1)
__unnamed_1:
        /*00d2*/ 	.byte	0x61, 0x75, 0x74, 0x6f, 0x20, 0x63, 0x75, 0x74, 0x65, 0x3a, 0x3a, 0x61, 0x73, 0x5f, 0x70, 0x6f
        /* <DEDUP_REMOVED lines=24> */
        /*0262*/ 	.byte	0x43, 0x3c, 0x31, 0x34, 0x33, 0x33, 0x36, 0x3e, 0x3e, 0x3e, 0x3e, 0x5d, 0x00
	.type		__unnamed_2,@object
	.size		__unnamed_2,(.L_2 - __unnamed_2)
__unnamed_2:
        /* <DEDUP_REMOVED lines=45> */
        /*053f*/ 	.byte	0x3e, 0x3e, 0x3e, 0x5d, 0x00
.L_2:


//--------------------- .nv.shared._ZN7cutlass13device_kernelINS_4gemm6kernel13GemmUniversalIN4cute5tupleIJiiiiEEENS1_10collective13CollectiveMmaINS1_35MainloopSm100TmaUmmaWarpSpecializedILi2ELi2ELi4ENS5_IJNS4_1CILi1EEESB_SB_EEEEENS5_IJNSA_ILi64EEENSA_ILi224EEENSA_ILi128EEEEEENS_10bfloat16_tENS5_IJlSB_lEEESI_SJ_NS4_8TiledMMAINS4_8MMA_AtomIJNS4_20SM100_MMA_F16BF16_SSISI_SI_fLi64ELi224ELNS4_4UMMA5MajorE0ELSO_0ELNSN_7ScaleInE0ELSP_0EEEEEENS4_6LayoutISC_NS5_IJNSA_ILi0EEEST_ST_EEEEENS5_IJNS4_10UnderscoreESW_SW_EEEEENS4_13SM90_TMA_LOADENS4_14ComposedLayoutINS4_7SwizzleILi3ELi4ELi3EEENS4_18smem_ptr_flag_bitsILi16EEENSS_INS5_IJNSA_ILi8EEESE_EEENS5_IJSE_SB_EEEEEEEvNS4_8identityESZ_S19_vS1A_EENS_8epilogue10collective18CollectiveEpilogueINS1C_23Sm100TmaWarpSpecializedILi2ELi1ELi112ELb1ELb0EEEJSH_NS5_IJNSS_ISE_SB_EENSS_ISF_SB_EEEEESI_SJ_SI_SJ_NS1C_6fusion15FusionCallbacksIS1G_NS1K_17LinearCombinationISI_fSI_fLNS_15FloatRoundStyleE2EEESH_S1J_JEEENS4_5SM1004TMEM4LOAD26SM100_TMEM_LOAD_16dp256b4xESZ_NS10_INS11_ILi2ELi4ELi3EEES14_NSS_INS5_IJS15_NSA_ILi32EEEEEENS5_IJS1V_SB_EEEEEEENS4_17SM75_U32x4_LDSM_NENS4_14SM90_TMA_STOREES1Z_NS4_17SM90_U32x4_STSM_NENS4_39AutoVectorizingCopyWithAssumedAlignmentILi128EEEEEEvvEEEEvNT_6ParamsE --------------------------
	.section	.nv.shared._ZN7cutlass13device_kernelINS_4gemm6kernel13GemmUniversalIN4cute5tupleIJiiiiEEENS1_10collective13CollectiveMmaINS1_35MainloopSm100TmaUmmaWarpSpecializedILi2ELi2ELi4ENS5_IJNS4_1CILi1EEESB_SB_EEEEENS5_IJNSA_ILi64EEENSA_ILi224EEENSA_ILi128EEEEEENS_10bfloat16_tENS5_IJlSB_lEEESI_SJ_NS4_8TiledMMAINS4_8MMA_AtomIJNS4_20SM100_MMA_F16BF16_SSISI_SI_fLi64ELi224ELNS4_4UMMA5MajorE0ELSO_0ELNSN_7ScaleInE0ELSP_0EEEEEENS4_6LayoutISC_NS5_IJNSA_ILi0EEEST_ST_EEEEENS5_IJNS4_10UnderscoreESW_SW_EEEEENS4_13SM90_TMA_LOADENS4_14ComposedLayoutINS4_7SwizzleILi3ELi4ELi3EEENS4_18smem_ptr_flag_bitsILi16EEENSS_INS5_IJNSA_ILi8EEESE_EEENS5_IJSE_SB_EEEEEEEvNS4_8identityESZ_S19_vS1A_EENS_8epilogue10collective18CollectiveEpilogueINS1C_23Sm100TmaWarpSpecializedILi2ELi1ELi112ELb1ELb0EEEJSH_NS5_IJNSS_ISE_SB_EENSS_ISF_SB_EEEEESI_SJ_SI_SJ_NS1C_6fusion15FusionCallbacksIS1G_NS1K_17LinearCombinationISI_fSI_fLNS_15FloatRoundStyleE2EEESH_S1J_JEEENS4_5SM1004TMEM4LOAD26SM100_TMEM_LOAD_16dp256b4xESZ_NS10_INS11_ILi2ELi4ELi3EEES14_NSS_INS5_IJS15_NSA_ILi32EEEEEENS5_IJS1V_SB_EEEEEEENS4_17SM75_U32x4_LDSM_NENS4_14SM90_TMA_STOREES1Z_NS4_17SM90_U32x4_STSM_NENS4_39AutoVectorizingCopyWithAssumedAlignmentILi128EEEEEEvvEEEEvNT_6ParamsE,"aw",@nobits
	.sectionflags	@""
	.align	16
	.zero		1024


//--------------------- .nv.shared.reserved.0     --------------------------
	.section	.nv.shared.reserved.0,"aw",@nobits
	.weak		__nv_reservedSMEM_offset_0_alias
	.size		__nv_reservedSMEM_offset_0_alias, 0, 64
	.other		__nv_reservedSMEM_offset_0_alias,@"STO_CUDA_RESERVED_SHARED STV_DEFAULT"
__nv_reservedSMEM_offset_0_alias:
	.zero		0
.nv.shared.reserved.0:
	.zero		64
	.weak		__nv_reservedSMEM_tcgen05_partition
	.type		__nv_reservedSMEM_tcgen05_partition,@object
	.size		__nv_reservedSMEM_tcgen05_partition,(.L_0 - __nv_reservedSMEM_tcgen05_partition)
__nv_reservedSMEM_tcgen05_partition:
	.zero		32
.L_0:


//--------------------- .nv.global                --------------------------
	.section	.nv.global,"aw",@nobits
.nv.global:
	.type		_ZN40_INTERNAL_d48141f1_4_k_cu_a29425b5_141804cute1_E,@object
	.size		_ZN40_INTERNAL_d48141f1_4_k_cu_a29425b5_141804cute1_E,(_ZN40_INTERNAL_d48141f1_4_k_cu_a29425b5_141804cuda3std3__45__cpo6cbeginE - _ZN40_INTERNAL_d48141f1_4_k_cu_a29425b5_141804cute1_E)
_ZN40_INTERNAL_d48141f1_4_k_cu_a29425b5_141804cute1_E:
	.zero		1
	.type		_ZN40_INTERNAL_d48141f1_4_k_cu_a29425b5_141804cuda3std3__45__cpo6cbeginE,@object
	.size		_ZN40_INTERNAL_d48141f1_4_k_cu_a29425b5_141804cuda3std3__45__cpo6cbeginE,(_ZN40_INTERNAL_d48141f1_4_k_cu_a29425b5_141804cuda3std3__48in_placeE - _ZN40_INTERNAL_d48141f1_4_k_cu_a29425b5_141804cuda3std3__45__cpo6cbeginE)
_ZN40_INTERNAL_d48141f1_4_k_cu_a29425b5_141804cuda3std3__45__cpo6cbeginE:
	.zero		1
	.type		_ZN40_INTERNAL_d48141f1_4_k_cu_a29425b5_141804cuda3std3__48in_placeE,@object
	.size		_ZN40_INTERNAL_d48141f1_4_k_cu_a29425b5_141804cuda3std3__48in_placeE,(_ZN40_INTERNAL_d48141f1_4_k_cu_a29425b5_141804cuda3std6ranges3__45__cpo9iter_moveE - _ZN40_INTERNAL_d48141f1_4_k_cu_a29425b5_141804cuda3std3__48in_placeE)
_ZN40_INTERNAL_d48141f1_4_k_cu_a29425b5_141804cuda3std3__48in_placeE:
	.zero		1
	.type		_ZN40_INTERNAL_d48141f1_4_k_cu_a29425b5_141804cuda3std6ranges3__45__cpo9iter_moveE,@object
	.size		_ZN40_INTERNAL_d48141f1_4_k_cu_a29425b5_141804cuda3std6ranges3__45__cpo9iter_moveE,(_ZN40_INTERNAL_d48141f1_4_k_cu_a29425b5_141804cuda3std3__45__cpo5beginE - _ZN40_INTERNAL_d48141f1_4_k_cu_a29425b5_141804cuda3std6ranges3__45__cpo9iter_moveE)
_ZN40_INTERNAL_d48141f1_4_k_cu_a29425b5_141804cuda3std6ranges3__45__cpo9iter_moveE:
	.zero		1
	.type		_ZN40_INTERNAL_d48141f1_4_k_cu_a29425b5_141804cuda3std3__45__cpo5beginE,@object
	.size		_ZN40_INTERNAL_d48141f1_4_k_cu_a29425b5_141804cuda3std3__45__cpo5beginE,(_ZN40_INTERNAL_d48141f1_4_k_cu_a29425b5_141804cuda3std3__442_GLOBAL__N__d48141f1_4_k_cu_a29425b5_141806ignoreE - _ZN40_INTERNAL_d48141f1_4_k_cu_a29425b5_141804cuda3std3__45__cpo5beginE)
_ZN40_INTERNAL_d48141f1_4_k_cu_a29425b5_141804cuda3std3__45__cpo5beginE:
	.zero		1
	.type		_ZN40_INTERNAL_d48141f1_4_k_cu_a29425b5_141804cuda3std3__442_GLOBAL__N__d48141f1_4_k_cu_a29425b5_141806ignoreE,@object
	.size		_ZN40_INTERNAL_d48141f1_4_k_cu_a29425b5_141804cuda3std3__442_GLOBAL__N__d48141f1_4_k_cu_a29425b5_141806ignoreE,(_ZN40_INTERNAL_d48141f1_4_k_cu_a29425b5_141804cute7productE - _ZN40_INTERNAL_d48141f1_4_k_cu_a29425b5_141804cuda3std3__442_GLOBAL__N__d48141f1_4_k_cu_a29425b5_141806ignoreE)
_ZN40_INTERNAL_d48141f1_4_k_cu_a29425b5_141804cuda3std3__442_GLOBAL__N__d48141f1_4_k_cu_a29425b5_141806ignoreE:
	.zero		1
	.type		_ZN40_INTERNAL_d48141f1_4_k_cu_a29425b5_141804cute7productE,@object
	.size		_ZN40_INTERNAL_d48141f1_4_k_cu_a29425b5_141804cute7productE,(_ZN40_INTERNAL_d48141f1_4_k_cu_a29425b5_141804cuda3std3__45__cpo3endE - _ZN40_INTERNAL_d48141f1_4_k_cu_a29425b5_141804cute7productE)
_ZN40_INTERNAL_d48141f1_4_k_cu_a29425b5_141804cute7productE:
	.zero		1
	.type		_ZN40_INTERNAL_d48141f1_4_k_cu_a29425b5_141804cuda3std3__45__cpo3endE,@object
	.size		_ZN40_INTERNAL_d48141f1_4_k_cu_a29425b5_141804cuda3std3__45__cpo3endE,(_ZN40_INTERNAL_d48141f1_4_k_cu_a29425b5_141804cuda3std3__419piecewise_constructE - _ZN40_INTERNAL_d48141f1_4_k_cu_a29425b5_141804cuda3std3__45__cpo3endE)
_ZN40_INTERNAL_d48141f1_4_k_cu_a29425b5_141804cuda3std3__45__cpo3endE:
	.zero		1
	.type		_ZN40_INTERNAL_d48141f1_4_k_cu_a29425b5_141804cuda3std3__419piecewise_constructE,@object
	.size		_ZN40_INTERNAL_d48141f1_4_k_cu_a29425b5_141804cuda3std3__419piecewise_constructE,(_ZN40_INTERNAL_d48141f1_4_k_cu_a29425b5_141804cuda3std3__45__cpo4cendE - _ZN40_INTERNAL_d48141f1_4_k_cu_a29425b5_141804cuda3std3__419piecewise_constructE)
_ZN40_INTERNAL_d48141f1_4_k_cu_a29425b5_141804cuda3std3__419piecewise_constructE:
	.zero		1
	.type		_ZN40_INTERNAL_d48141f1_4_k_cu_a29425b5_141804cuda3std3__45__cpo4cendE,@object
	.size		_ZN40_INTERNAL_d48141f1_4_k_cu_a29425b5_141804cuda3std3__45__cpo4cendE,(_ZN40_INTERNAL_d48141f1_4_k_cu_a29425b5_141804cuda3std6ranges3__45__cpo4swapE - _ZN40_INTERNAL_d48141f1_4_k_cu_a29425b5_141804cuda3std3__45__cpo4cendE)
_ZN40_INTERNAL_d48141f1_4_k_cu_a29425b5_141804cuda3std3__45__cpo4cendE:
	.zero		1
	.type		_ZN40_INTERNAL_d48141f1_4_k_cu_a29425b5_141804cuda3std6ranges3__45__cpo4swapE,@object
	.size		_ZN40_INTERNAL_d48141f1_4_k_cu_a29425b5_141804cuda3std6ranges3__45__cpo4swapE,(.L_10 - _ZN40_INTERNAL_d48141f1_4_k_cu_a29425b5_141804cuda3std6ranges3__45__cpo4swapE)
_ZN40_INTERNAL_d48141f1_4_k_cu_a29425b5_141804cuda3std6ranges3__45__cpo4swapE:
	.zero		1
.L_10:


//--------------------- .nv.constant0._ZN7cutlass13device_kernelINS_4gemm6kernel13GemmUniversalIN4cute5tupleIJiiiiEEENS1_10collective13CollectiveMmaINS1_35MainloopSm100TmaUmmaWarpSpecializedILi2ELi2ELi4ENS5_IJNS4_1CILi1EEESB_SB_EEEEENS5_IJNSA_ILi64EEENSA_ILi224EEENSA_ILi128EEEEEENS_10bfloat16_tENS5_IJlSB_lEEESI_SJ_NS4_8TiledMMAINS4_8MMA_AtomIJNS4_20SM100_MMA_F16BF16_SSISI_SI_fLi64ELi224ELNS4_4UMMA5MajorE0ELSO_0ELNSN_7ScaleInE0ELSP_0EEEEEENS4_6LayoutISC_NS5_IJNSA_ILi0EEEST_ST_EEEEENS5_IJNS4_10UnderscoreESW_SW_EEEEENS4_13SM90_TMA_LOADENS4_14ComposedLayoutINS4_7SwizzleILi3ELi4ELi3EEENS4_18smem_ptr_flag_bitsILi16EEENSS_INS5_IJNSA_ILi8EEESE_EEENS5_IJSE_SB_EEEEEEEvNS4_8identityESZ_S19_vS1A_EENS_8epilogue10collective18CollectiveEpilogueINS1C_23Sm100TmaWarpSpecializedILi2ELi1ELi112ELb1ELb0EEEJSH_NS5_IJNSS_ISE_SB_EENSS_ISF_SB_EEEEESI_SJ_SI_SJ_NS1C_6fusion15FusionCallbacksIS1G_NS1K_17LinearCombinationISI_fSI_fLNS_15FloatRoundStyleE2EEESH_S1J_JEEENS4_5SM1004TMEM4LOAD26SM100_TMEM_LOAD_16dp256b4xESZ_NS10_INS11_ILi2ELi4ELi3EEES14_NSS_INS5_IJS15_NSA_ILi32EEEEEENS5_IJS1V_SB_EEEEEEENS4_17SM75_U32x4_LDSM_NENS4_14SM90_TMA_STOREES1Z_NS4_17SM90_U32x4_STSM_NENS4_39AutoVectorizingCopyWithAssumedAlignmentILi128EEEEEEvvEEEEvNT_6ParamsE --------------------------
	.section	.nv.constant0._ZN7cutlass13device_kernelINS_4gemm6kernel13GemmUniversalIN4cute5tupleIJiiiiEEENS1_10collective13CollectiveMmaINS1_35MainloopSm100TmaUmmaWarpSpecializedILi2ELi2ELi4ENS5_IJNS4_1CILi1EEESB_SB_EEEEENS5_IJNSA_ILi64EEENSA_ILi224EEENSA_ILi128EEEEEENS_10bfloat16_tENS5_IJlSB_lEEESI_SJ_NS4_8TiledMMAINS4_8MMA_AtomIJNS4_20SM100_MMA_F16BF16_SSISI_SI_fLi64ELi224ELNS4_4UMMA5MajorE0ELSO_0ELNSN_7ScaleInE0ELSP_0EEEEEENS4_6LayoutISC_NS5_IJNSA_ILi0EEEST_ST_EEEEENS5_IJNS4_10UnderscoreESW_SW_EEEEENS4_13SM90_TMA_LOADENS4_14ComposedLayoutINS4_7SwizzleILi3ELi4ELi3EEENS4_18smem_ptr_flag_bitsILi16EEENSS_INS5_IJNSA_ILi8EEESE_EEENS5_IJSE_SB_EEEEEEEvNS4_8identityESZ_S19_vS1A_EENS_8epilogue10collective18CollectiveEpilogueINS1C_23Sm100TmaWarpSpecializedILi2ELi1ELi112ELb1ELb0EEEJSH_NS5_IJNSS_ISE_SB_EENSS_ISF_SB_EEEEESI_SJ_SI_SJ_NS1C_6fusion15FusionCallbacksIS1G_NS1K_17LinearCombinationISI_fSI_fLNS_15FloatRoundStyleE2EEESH_S1J_JEEENS4_5SM1004TMEM4LOAD26SM100_TMEM_LOAD_16dp256b4xESZ_NS10_INS11_ILi2ELi4ELi3EEES14_NSS_INS5_IJS15_NSA_ILi32EEEEEENS5_IJS1V_SB_EEEEEEENS4_17SM75_U32x4_LDSM_NENS4_14SM90_TMA_STOREES1Z_NS4_17SM90_U32x4_STSM_NENS4_39AutoVectorizingCopyWithAssumedAlignmentILi128EEEEEEvvEEEEvNT_6ParamsE,"a",@progbits
	.sectionflags	@""
	.align	4
.nv.constant0._ZN7cutlass13device_kernelINS_4gemm6kernel13GemmUniversalIN4cute5tupleIJiiiiEEENS1_10collective13CollectiveMmaINS1_35MainloopSm100TmaUmmaWarpSpecializedILi2ELi2ELi4ENS5_IJNS4_1CILi1EEESB_SB_EEEEENS5_IJNSA_ILi64EEENSA_ILi224EEENSA_ILi128EEEEEENS_10bfloat16_tENS5_IJlSB_lEEESI_SJ_NS4_8TiledMMAINS4_8MMA_AtomIJNS4_20SM100_MMA_F16BF16_SSISI_SI_fLi64ELi224ELNS4_4UMMA5MajorE0ELSO_0ELNSN_7ScaleInE0ELSP_0EEEEEENS4_6LayoutISC_NS5_IJNSA_ILi0EEEST_ST_EEEEENS5_IJNS4_10UnderscoreESW_SW_EEEEENS4_13SM90_TMA_LOADENS4_14ComposedLayoutINS4_7SwizzleILi3ELi4ELi3EEENS4_18smem_ptr_flag_bitsILi16EEENSS_INS5_IJNSA_ILi8EEESE_EEENS5_IJSE_SB_EEEEEEEvNS4_8identityESZ_S19_vS1A_EENS_8epilogue10collective18CollectiveEpilogueINS1C_23Sm100TmaWarpSpecializedILi2ELi1ELi112ELb1ELb0EEEJSH_NS5_IJNSS_ISE_SB_EENSS_ISF_SB_EEEEESI_SJ_SI_SJ_NS1C_6fusion15FusionCallbacksIS1G_NS1K_17LinearCombinationISI_fSI_fLNS_15FloatRoundStyleE2EEESH_S1J_JEEENS4_5SM1004TMEM4LOAD26SM100_TMEM_LOAD_16dp256b4xESZ_NS10_INS11_ILi2ELi4ELi3EEES14_NSS_INS5_IJS15_NSA_ILi32EEEEEENS5_IJS1V_SB_EEEEEEENS4_17SM75_U32x4_LDSM_NENS4_14SM90_TMA_STOREES1Z_NS4_17SM90_U32x4_STSM_NENS4_39AutoVectorizingCopyWithAssumedAlignmentILi128EEEEEEvvEEEEvNT_6ParamsE:
	.zero		2944


//--------------------- SYMBOLS --------------------------

	.type		.nv.reservedSmem.offset0,@object
	.size		.nv.reservedSmem.offset0,0x4
	.type		.nv.reservedSmem.cap,@object
	.size		.nv.reservedSmem.cap,0x4
	.type		__assertfail,@function
